def attn_fwd(
    Q,
    K,
    V,
    Out,
    Lse,
    sm_scale,
    stride_qz,
    stride_qh,
    stride_qm,
    stride_qk,
    stride_kz,
    stride_kh,
    stride_kn,
    stride_kk,
    stride_vz,
    stride_vh,
    stride_vn,
    stride_vk,
    stride_oz,
    stride_oh,
    stride_om,
    stride_ok,
    seqlen_q,
    seqlen_k,
    BLOCK_M: tl.constexpr,
    BLOCK_N: tl.constexpr,
    HEAD_DIM: tl.constexpr,
    CAUSAL: tl.constexpr,
):
    start_m = tl.program_id(0)
    off_hz = tl.program_id(1)
    q_off = off_hz * stride_qh
    k_off = off_hz * stride_kh
    v_off = off_hz * stride_vh
    offs_m = start_m * BLOCK_M + tl.arange(0, BLOCK_M)
    offs_d = tl.arange(0, HEAD_DIM)
    offs_n = tl.arange(0, BLOCK_N)
    q_ptrs = Q + q_off + offs_m[:, None] * stride_qm + offs_d[None, :] * stride_qk
    k_ptrs = K + k_off + offs_d[:, None] * stride_kk + offs_n[None, :] * stride_kn
    v_ptrs = V + v_off + offs_n[:, None] * stride_vn + offs_d[None, :] * stride_vk
    m_i = tl.full([BLOCK_M], float("-inf"), dtype=tl.float32)
    l_i = tl.zeros([BLOCK_M], dtype=tl.float32) + 1.0
    acc = tl.zeros([BLOCK_M, HEAD_DIM], dtype=tl.float32)
    q = tl.load(q_ptrs)
    acc, l_i, m_i = _attn_fwd_inner(
        acc,
        l_i,
        m_i,
        q,
        k_ptrs,
        v_ptrs,
        sm_scale,
        stride_kn,
        stride_vn,
        start_m,
        seqlen_k,
        BLOCK_M,
        BLOCK_N,
        HEAD_DIM,
        CAUSAL,
    )
    acc = acc / l_i[:, None]
    lse = m_i + tl.math.log2(l_i) / 1.4426950408889634
    o_ptrs = (
        Out
        + off_hz * stride_oh
        + offs_m[:, None] * stride_om
        + offs_d[None, :] * stride_ok
    )
    tl.store(o_ptrs, acc.to(Out.dtype.element_ty))
    tl.store(Lse + off_hz * seqlen_q + offs_m, lse)

# config = {"BLOCK_M": 32, "BLOCK_N": 16, "HEAD_DIM": 512, "arch": "sm_100", "causal": false, "dtype": "fp16", "num_stages": 2, "num_warps": 8}
# arch = sm_100


// ===== COMPILED SASS (sm_100a) =====

	.target	sm_100a

	.elftype	@"ET_EXEC"


//--------------------- .note.nv.tkinfo           --------------------------
	.section	.note.nv.tkinfo,"",@"SHT_NOTE"
	.sectionflags	@"SHF_NOTE_NV_TKINFO"
	.tkinfo
        /*0018*/ 	.word	0x00000081
        /*0030*/ 	.string	""
        /*0030*/ 	.string	"ptxas-blackwell"
        /*0030*/ 	.string	"Cuda compilation tools, release 12.9, V12.9.86"
        /*0030*/ 	.string	"Build cuda_12.9.r12.9/compiler.36037853_0"
        /*0030*/ 	.string	"-v  -suppress-debug-info  -lineinfo  -arch sm_100a "



//--------------------- .note.nv.cuver            --------------------------
	.section	.note.nv.cuver,"",@"SHT_NOTE"
	.sectionflags	@"SHF_NOTE_NV_CUVER"
        /*0018*/ 	.short	0x0001
        /*001a*/ 	.short	0x0064
        /*001c*/ 	.short	0x0001
        /*001e*/ 	.short	0x0000
        /*0020*/ 	.short	0x0001
        /*0022*/ 	.short	0x0000


//--------------------- .nv.info                  --------------------------
	.section	.nv.info,"",@"SHT_CUDA_INFO"
	.align	4


	//----- nvinfo : EIATTR_REGCOUNT
	.align		4
        /*0000*/ 	.byte	0x04, 0x2f
        /*0002*/ 	.short	(.L_2 - .L_1)
	.align		4
.L_1:
        /*0004*/ 	.word	index@(attn_fwd)
        /*0008*/ 	.word	0x000000fe


	//----- nvinfo : EIATTR_FRAME_SIZE
	.align		4
.L_2:
        /*000c*/ 	.byte	0x04, 0x11
        /*000e*/ 	.short	(.L_4 - .L_3)
	.align		4
.L_3:
        /*0010*/ 	.word	index@(attn_fwd)
        /*0014*/ 	.word	0x00000000


	//----- nvinfo : EIATTR_MIN_STACK_SIZE
	.align		4
.L_4:
        /*0018*/ 	.byte	0x04, 0x12
        /*001a*/ 	.short	(.L_6 - .L_5)
	.align		4
.L_5:
        /*001c*/ 	.word	index@(attn_fwd)
        /*0020*/ 	.word	0x00000000
.L_6:


//--------------------- .nv.info.attn_fwd         --------------------------
	.section	.nv.info.attn_fwd,"",@"SHT_CUDA_INFO"
	.sectionflags	@""
	.align	4


	//----- nvinfo : EIATTR_CUDA_API_VERSION
	.align		4
        /*0000*/ 	.byte	0x04, 0x37
        /*0002*/ 	.short	(.L_8 - .L_7)
.L_7:
        /*0004*/ 	.word	0x00000081


	//----- nvinfo : EIATTR_KPARAM_INFO
	.align		4
.L_8:
        /*0008*/ 	.byte	0x04, 0x17
        /*000a*/ 	.short	(.L_10 - .L_9)
.L_9:
        /*000c*/ 	.word	0x00000000
        /*0010*/ 	.short	0x0019
        /*0012*/ 	.short	0x0080
        /*0014*/ 	.byte	0x00, 0xf4, 0x21, 0x00


	//----- nvinfo : EIATTR_KPARAM_INFO
	.align		4
.L_10:
        /*0018*/ 	.byte	0x04, 0x17
        /*001a*/ 	.short	(.L_12 - .L_11)
.L_11:
        /*001c*/ 	.word	0x00000000
        /*0020*/ 	.short	0x0018
        /*0022*/ 	.short	0x0078
        /*0024*/ 	.byte	0x00, 0xf4, 0x21, 0x00


	//----- nvinfo : EIATTR_KPARAM_INFO
	.align		4
.L_12:
        /*0028*/ 	.byte	0x04, 0x17
        /*002a*/ 	.short	(.L_14 - .L_13)
.L_13:
        /*002c*/ 	.word	0x00000000
        /*0030*/ 	.short	0x0017
        /*0032*/ 	.short	0x0070
        /*0034*/ 	.byte	0x00, 0xf0, 0x11, 0x00


	//----- nvinfo : EIATTR_KPARAM_INFO
	.align		4
.L_14:
        /*0038*/ 	.byte	0x04, 0x17
        /*003a*/ 	.short	(.L_16 - .L_15)
.L_15:
        /*003c*/ 	.word	0x00000000
        /*0040*/ 	.short	0x0016
        /*0042*/ 	.short	0x006c
        /*0044*/ 	.byte	0x00, 0xf0, 0x11, 0x00


	//----- nvinfo : EIATTR_KPARAM_INFO
	.align		4
.L_16:
        /*0048*/ 	.byte	0x04, 0x17
        /*004a*/ 	.short	(.L_18 - .L_17)
.L_17:
        /*004c*/ 	.word	0x00000000
        /*0050*/ 	.short	0x0015
        /*0052*/ 	.short	0x0068
        /*0054*/ 	.byte	0x00, 0xf0, 0x11, 0x00


	//----- nvinfo : EIATTR_KPARAM_INFO
	.align		4
.L_18:
        /*0058*/ 	.byte	0x04, 0x17
        /*005a*/ 	.short	(.L_20 - .L_19)
.L_19:
        /*005c*/ 	.word	0x00000000
        /*0060*/ 	.short	0x0014
        /*0062*/ 	.short	0x0064
        /*0064*/ 	.byte	0x00, 0xf0, 0x11, 0x00


	//----- nvinfo : EIATTR_KPARAM_INFO
	.align		4
.L_20:
        /*0068*/ 	.byte	0x04, 0x17
        /*006a*/ 	.short	(.L_22 - .L_21)
.L_21:
        /*006c*/ 	.word	0x00000000
        /*0070*/ 	.short	0x0013
        /*0072*/ 	.short	0x0060
        /*0074*/ 	.byte	0x00, 0xf0, 0x11, 0x00


	//----- nvinfo : EIATTR_KPARAM_INFO
	.align		4
.L_22:
        /*0078*/ 	.byte	0x04, 0x17
        /*007a*/ 	.short	(.L_24 - .L_23)
.L_23:
        /*007c*/ 	.word	0x00000000
        /*0080*/ 	.short	0x0012
        /*0082*/ 	.short	0x005c
        /*0084*/ 	.byte	0x00, 0xf0, 0x11, 0x00


	//----- nvinfo : EIATTR_KPARAM_INFO
	.align		4
.L_24:
        /*0088*/ 	.byte	0x04, 0x17
        /*008a*/ 	.short	(.L_26 - .L_25)
.L_25:
        /*008c*/ 	.word	0x00000000
        /*0090*/ 	.short	0x0011
        /*0092*/ 	.short	0x0058
        /*0094*/ 	.byte	0x00, 0xf0, 0x11, 0x00


	//----- nvinfo : EIATTR_KPARAM_INFO
	.align		4
.L_26:
        /*0098*/ 	.byte	0x04, 0x17
        /*009a*/ 	.short	(.L_28 - .L_27)
.L_27:
        /*009c*/ 	.word	0x00000000
        /*00a0*/ 	.short	0x0010
        /*00a2*/ 	.short	0x0054
        /*00a4*/ 	.byte	0x00, 0xf0, 0x11, 0x00


	//----- nvinfo : EIATTR_KPARAM_INFO
	.align		4
.L_28:
        /*00a8*/ 	.byte	0x04, 0x17
        /*00aa*/ 	.short	(.L_30 - .L_29)
.L_29:
        /*00ac*/ 	.word	0x00000000
        /*00b0*/ 	.short	0x000f
        /*00b2*/ 	.short	0x0050
        /*00b4*/ 	.byte	0x00, 0xf0, 0x11, 0x00


	//----- nvinfo : EIATTR_KPARAM_INFO
	.align		4
.L_30:
        /*00b8*/ 	.byte	0x04, 0x17
        /*00ba*/ 	.short	(.L_32 - .L_31)
.L_31:
        /*00bc*/ 	.word	0x00000000
        /*00c0*/ 	.short	0x000e
        /*00c2*/ 	.short	0x004c
        /*00c4*/ 	.byte	0x00, 0xf0, 0x11, 0x00


	//----- nvinfo : EIATTR_KPARAM_INFO
	.align		4
.L_32:
        /*00c8*/ 	.byte	0x04, 0x17
        /*00ca*/ 	.short	(.L_34 - .L_33)
.L_33:
        /*00cc*/ 	.word	0x00000000
        /*00d0*/ 	.short	0x000d
        /*00d2*/ 	.short	0x0048
        /*00d4*/ 	.byte	0x00, 0xf0, 0x11, 0x00


	//----- nvinfo : EIATTR_KPARAM_INFO
	.align		4
.L_34:
        /*00d8*/ 	.byte	0x04, 0x17
        /*00da*/ 	.short	(.L_36 - .L_35)
.L_35:
        /*00dc*/ 	.word	0x00000000
        /*00e0*/ 	.short	0x000c
        /*00e2*/ 	.short	0x0044
        /*00e4*/ 	.byte	0x00, 0xf0, 0x11, 0x00


	//----- nvinfo : EIATTR_KPARAM_INFO
	.align		4
.L_36:
        /*00e8*/ 	.byte	0x04, 0x17
        /*00ea*/ 	.short	(.L_38 - .L_37)
.L_37:
        /*00ec*/ 	.word	0x00000000
        /*00f0*/ 	.short	0x000b
        /*00f2*/ 	.short	0x0040
        /*00f4*/ 	.byte	0x00, 0xf0, 0x11, 0x00


	//----- nvinfo : EIATTR_KPARAM_INFO
	.align		4
.L_38:
        /*00f8*/ 	.byte	0x04, 0x17
        /*00fa*/ 	.short	(.L_40 - .L_39)
.L_39:
        /*00fc*/ 	.word	0x00000000
        /*0100*/ 	.short	0x000a
        /*0102*/ 	.short	0x003c
        /*0104*/ 	.byte	0x00, 0xf0, 0x11, 0x00


	//----- nvinfo : EIATTR_KPARAM_INFO
	.align		4
.L_40:
        /*0108*/ 	.byte	0x04, 0x17
        /*010a*/ 	.short	(.L_42 - .L_41)
.L_41:
        /*010c*/ 	.word	0x00000000
        /*0110*/ 	.short	0x0009
        /*0112*/ 	.short	0x0038
        /*0114*/ 	.byte	0x00, 0xf0, 0x11, 0x00


	//----- nvinfo : EIATTR_KPARAM_INFO
	.align		4
.L_42:
        /*0118*/ 	.byte	0x04, 0x17
        /*011a*/ 	.short	(.L_44 - .L_43)
.L_43:
        /*011c*/ 	.word	0x00000000
        /*0120*/ 	.short	0x0008
        /*0122*/ 	.short	0x0034
        /*0124*/ 	.byte	0x00, 0xf0, 0x11, 0x00


	//----- nvinfo : EIATTR_KPARAM_INFO
	.align		4
.L_44:
        /*0128*/ 	.byte	0x04, 0x17
        /*012a*/ 	.short	(.L_46 - .L_45)
.L_45:
        /*012c*/ 	.word	0x00000000
        /*0130*/ 	.short	0x0007
        /*0132*/ 	.short	0x0030
        /*0134*/ 	.byte	0x00, 0xf0, 0x11, 0x00


	//----- nvinfo : EIATTR_KPARAM_INFO
	.align		4
.L_46:
        /*0138*/ 	.byte	0x04, 0x17
        /*013a*/ 	.short	(.L_48 - .L_47)
.L_47:
        /*013c*/ 	.word	0x00000000
        /*0140*/ 	.short	0x0006
        /*0142*/ 	.short	0x002c
        /*0144*/ 	.byte	0x00, 0xf0, 0x11, 0x00


	//----- nvinfo : EIATTR_KPARAM_INFO
	.align		4
.L_48:
        /*0148*/ 	.byte	0x04, 0x17
        /*014a*/ 	.short	(.L_50 - .L_49)
.L_49:
        /*014c*/ 	.word	0x00000000
        /*0150*/ 	.short	0x0005
        /*0152*/ 	.short	0x0028
        /*0154*/ 	.byte	0x00, 0xf0, 0x11, 0x00


	//----- nvinfo : EIATTR_KPARAM_INFO
	.align		4
.L_50:
        /*0158*/ 	.byte	0x04, 0x17
        /*015a*/ 	.short	(.L_52 - .L_51)
.L_51:
        /*015c*/ 	.word	0x00000000
        /*0160*/ 	.short	0x0004
        /*0162*/ 	.short	0x0020
        /*0164*/ 	.byte	0x00, 0xf4, 0x21, 0x00


	//----- nvinfo : EIATTR_KPARAM_INFO
	.align		4
.L_52:
        /*0168*/ 	.byte	0x04, 0x17
        /*016a*/ 	.short	(.L_54 - .L_53)
.L_53:
        /*016c*/ 	.word	0x00000000
        /*0170*/ 	.short	0x0003
        /*0172*/ 	.short	0x0018
        /*0174*/ 	.byte	0x00, 0xf4, 0x21, 0x00


	//----- nvinfo : EIATTR_KPARAM_INFO
	.align		4
.L_54:
        /*0178*/ 	.byte	0x04, 0x17
        /*017a*/ 	.short	(.L_56 - .L_55)
.L_55:
        /*017c*/ 	.word	0x00000000
        /*0180*/ 	.short	0x0002
        /*0182*/ 	.short	0x0010
        /*0184*/ 	.byte	0x00, 0xf4, 0x21, 0x00


	//----- nvinfo : EIATTR_KPARAM_INFO
	.align		4
.L_56:
        /*0188*/ 	.byte	0x04, 0x17
        /*018a*/ 	.short	(.L_58 - .L_57)
.L_57:
        /*018c*/ 	.word	0x00000000
        /*0190*/ 	.short	0x0001
        /*0192*/ 	.short	0x0008
        /*0194*/ 	.byte	0x00, 0xf4, 0x21, 0x00


	//----- nvinfo : EIATTR_KPARAM_INFO
	.align		4
.L_58:
        /*0198*/ 	.byte	0x04, 0x17
        /*019a*/ 	.short	(.L_60 - .L_59)
.L_59:
        /*019c*/ 	.word	0x00000000
        /*01a0*/ 	.short	0x0000
        /*01a2*/ 	.short	0x0000
        /*01a4*/ 	.byte	0x00, 0xf4, 0x21, 0x00


	//----- nvinfo : EIATTR_SPARSE_MMA_MASK
	.align		4
.L_60:
        /*01a8*/ 	.byte	0x03, 0x50
        /*01aa*/ 	.short	0x0000


	//----- nvinfo : EIATTR_MAXREG_COUNT
	.align		4
        /*01ac*/ 	.byte	0x03, 0x1b
        /*01ae*/ 	.short	0x00ff


	//----- nvinfo : EIATTR_NUM_BARRIERS
	.align		4
        /*01b0*/ 	.byte	0x02, 0x4c
        /*01b2*/ 	.byte	0x01
	.zero		1


	//----- nvinfo : EIATTR_COOP_GROUP_MASK_REGIDS
	.align		4
        /*01b4*/ 	.byte	0x04, 0x29
        /*01b6*/ 	.short	(.L_62 - .L_61)


	//   ....[0]....
.L_61:
        /*01b8*/ 	.word	0xffffffff


	//   ....[1]....
        /*01bc*/ 	.word	0xffffffff


	//   ....[2]....
        /*01c0*/ 	.word	0xffffffff


	//   ....[3]....
        /*01c4*/ 	.word	0xffffffff


	//   ....[4]....
        /*01c8*/ 	.word	0xffffffff


	//   ....[5]....
        /*01cc*/ 	.word	0xffffffff


	//   ....[6]....
        /*01d0*/ 	.word	0xffffffff


	//   ....[7]....
        /*01d4*/ 	.word	0xffffffff


	//   ....[8]....
        /*01d8*/ 	.word	0xffffffff


	//   ....[9]....
        /*01dc*/ 	.word	0xffffffff


	//   ....[10]....
        /*01e0*/ 	.word	0xffffffff


	//   ....[11]....
        /*01e4*/ 	.word	0xffffffff


	//   ....[12]....
        /*01e8*/ 	.word	0xffffffff


	//   ....[13]....
        /*01ec*/ 	.word	0xffffffff


	//   ....[14]....
        /*01f0*/ 	.word	0xffffffff


	//   ....[15]....
        /*01f4*/ 	.word	0xffffffff


	//   ....[16]....
        /*01f8*/ 	.word	0xffffffff


	//   ....[17]....
        /*01fc*/ 	.word	0xffffffff


	//----- nvinfo : EIATTR_COOP_GROUP_INSTR_OFFSETS
	.align		4
.L_62:
        /*0200*/ 	.byte	0x04, 0x28
        /*0202*/ 	.short	(.L_64 - .L_63)


	//   ....[0]....
.L_63:
        /*0204*/ 	.word	0x00003860


	//   ....[1]....
        /*0208*/ 	.word	0x00003870


	//   ....[2]....
        /*020c*/ 	.word	0x00003880


	//   ....[3]....
        /*0210*/ 	.word	0x00003890


	//   ....[4]....
        /*0214*/ 	.word	0x000038f0


	//   ....[5]....
        /*0218*/ 	.word	0x00003900


	//   ....[6]....
        /*021c*/ 	.word	0x00003910


	//   ....[7]....
        /*0220*/ 	.word	0x00003920


	//   ....[8]....
        /*0224*/ 	.word	0x00003a80


	//   ....[9]....
        /*0228*/ 	.word	0x00003cf0


	//   ....[10]....
        /*022c*/ 	.word	0x00003d00


	//   ....[11]....
        /*0230*/ 	.word	0x00003d20


	//   ....[12]....
        /*0234*/ 	.word	0x00003d30


	//   ....[13]....
        /*0238*/ 	.word	0x00003d60


	//   ....[14]....
        /*023c*/ 	.word	0x00003d90


	//   ....[15]....
        /*0240*/ 	.word	0x00003da0


	//   ....[16]....
        /*0244*/ 	.word	0x00003db0


	//   ....[17]....
        /*0248*/ 	.word	0x00003ea0


	//----- nvinfo : EIATTR_VRC_CTA_INIT_COUNT
	.align		4
.L_64:
        /*024c*/ 	.byte	0x02, 0x4a
	.zero		1
	.zero		1


	//----- nvinfo : EIATTR_EXIT_INSTR_OFFSETS
	.align		4
        /*0250*/ 	.byte	0x04, 0x1c
        /*0252*/ 	.short	(.L_66 - .L_65)


	//   ....[0]....
.L_65:
        /*0254*/ 	.word	0x00007d50


	//   ....[1]....
        /*0258*/ 	.word	0x00007d80


	//----- nvinfo : EIATTR_REQNTID
	.align		4
.L_66:
        /*025c*/ 	.byte	0x04, 0x10
        /*025e*/ 	.short	(.L_68 - .L_67)
.L_67:
        /*0260*/ 	.word	0x00000100
        /*0264*/ 	.word	0x00000001
        /*0268*/ 	.word	0x00000001


	//----- nvinfo : EIATTR_CBANK_PARAM_SIZE
	.align		4
.L_68:
        /*026c*/ 	.byte	0x03, 0x19
        /*026e*/ 	.short	0x0088


	//----- nvinfo : EIATTR_PARAM_CBANK
	.align		4
        /*0270*/ 	.byte	0x04, 0x0a
        /*0272*/ 	.short	(.L_70 - .L_69)
	.align		4
.L_69:
        /*0274*/ 	.word	index@(.nv.constant0.attn_fwd)
        /*0278*/ 	.short	0x0380
        /*027a*/ 	.short	0x0088


	//----- nvinfo : EIATTR_SW_WAR
	.align		4
.L_70:
        /*027c*/ 	.byte	0x04, 0x36
        /*027e*/ 	.short	(.L_72 - .L_71)
.L_71:
        /*0280*/ 	.word	0x00000008
.L_72:


//--------------------- .nv.compat                --------------------------
	.section	.nv.compat,"",@"SHT_CUDA_COMPAT_INFO"
	.align	4
        /*0000*/ 	.byte	0x02, 0x02, 0x01, 0x00, 0x02, 0x05, 0x05, 0x00, 0x02, 0x03, 0x00, 0x00, 0x02, 0x06, 0x01, 0x00


//--------------------- .nv.callgraph             --------------------------
	.section	.nv.callgraph,"",@"SHT_CUDA_CALLGRAPH"
	.align	4
	.sectionentsize	8
	.align		4
        /*0000*/ 	.word	0x00000000
	.align		4
        /*0004*/ 	.word	0xffffffff
	.align		4
        /*0008*/ 	.word	0x00000000
	.align		4
        /*000c*/ 	.word	0xfffffffe
	.align		4
        /*0010*/ 	.word	0x00000000
	.align		4
        /*0014*/ 	.word	0xfffffffd
	.align		4
        /*0018*/ 	.word	0x00000000
	.align		4
        /*001c*/ 	.word	0xfffffffc


//--------------------- .nv.constant4             --------------------------
	.section	.nv.constant4,"a",@progbits
	.align	8
	.align		8
.nv.constant4:
        /*0000*/ 	.dword	_$_str


//--------------------- .text.attn_fwd            --------------------------
	.section	.text.attn_fwd,"ax",@progbits
	.align	128
        .global         attn_fwd
        .type           attn_fwd,@function
        .size           attn_fwd,(.L_x_3 - attn_fwd)
        .other          attn_fwd,@"STO_CUDA_ENTRY STV_DEFAULT"
attn_fwd:
.text.attn_fwd:
[----:B------:R-:W0:Y:S01]  /*0000*/  LDC R1, c[0x0][0x37c] ;  /* 0x0000df00ff017b82 */ /* 0x000e220000000800 */
[----:B------:R-:W1:Y:S07]  /*0010*/  S2R R2, SR_TID.X ;  /* 0x0000000000027919 */ /* 0x000e6e0000002100 */
[----:B------:R-:W2:Y:S01]  /*0020*/  S2UR UR6, SR_CTAID.Y ;  /* 0x00000000000679c3 */ /* 0x000ea20000002600 */
[----:B------:R-:W2:Y:S01]  /*0030*/  LDCU.64 UR4, c[0x0][0x3b0] ;  /* 0x00007600ff0477ac */ /* 0x000ea20008000a00 */
[----:B------:R-:W3:Y:S01]  /*0040*/  S2R R5, SR_CTAID.X ;  /* 0x0000000000057919 */ /* 0x000ee20000002500 */
[----:B------:R-:W4:Y:S05]  /*0050*/  LDCU.64 UR10, c[0x0][0x358] ;  /* 0x00006b00ff0a77ac */ /* 0x000f2a0008000a00 */
[----:B------:R-:W5:Y:S08]  /*0060*/  LDC R3, c[0x0][0x3b8] ;  /* 0x0000ee00ff037b82 */ /* 0x000f700000000800 */
[----:B------:R-:W0:Y:S01]  /*0070*/  LDC.64 R8, c[0x0][0x380] ;  /* 0x0000e000ff087b82 */ /* 0x000e220000000a00 */
[----:B--2---:R-:W-:-:S04]  /*0080*/  UIMAD UR4, UR6, UR4, URZ ;  /* 0x00000004060472a4 */ /* 0x004fc8000f8e02ff */
[----:B------:R-:W-:Y:S01]  /*0090*/  USHF.L.U32 UR7, UR4, 0x1, URZ ;  /* 0x0000000104077899 */ /* 0x000fe200080006ff */
[----:B-1----:R-:W-:Y:S02]  /*00a0*/  LOP3.LUT R0, R2, 0x1f, RZ, 0xc0, !PT ;  /* 0x0000001f02007812 */ /* 0x002fe400078ec0ff */
[----:B------:R-:W-:-:S03]  /*00b0*/  SHF.R.U32.HI R6, RZ, 0x5, R2 ;  /* 0x00000005ff067819 */ /* 0x000fc60000011602 */
[----:B---3--:R-:W-:Y:S01]  /*00c0*/  IMAD R0, R5, 0x20, R0 ;  /* 0x0000002005007824 */ /* 0x008fe200078e0200 */
[----:B------:R-:W-:-:S03]  /*00d0*/  SGXT.U32 R6, R6, 0x3 ;  /* 0x000000030606781a */ /* 0x000fc60000000000 */
[----:B------:R-:W-:Y:S01]  /*00e0*/  IMAD R4, R0, UR5, RZ ;  /* 0x0000000500047c24 */ /* 0x000fe2000f8e02ff */
[----:B------:R-:W-:Y:S01]  /*00f0*/  UIMAD.WIDE UR4, UR4, 0x2, URZ ;  /* 0x00000002040478a5 */ /* 0x000fe2000f8e02ff */
[----:B-----5:R-:W-:Y:S02]  /*0100*/  IMAD R6, R6, R3, RZ ;  /* 0x0000000306067224 */ /* 0x020fe400078e02ff */
[C---:B------:R-:W-:Y:S02]  /*0110*/  IMAD.SHL.U32 R5, R4.reuse, 0x2, RZ ;  /* 0x0000000204057824 */ /* 0x040fe400078e00ff */
[----:B------:R-:W-:-:S03]  /*0120*/  IMAD.HI R4, R4, 0x2, RZ ;  /* 0x0000000204047827 */ /* 0x000fc600078e02ff */
[----:B0-----:R-:W-:Y:S01]  /*0130*/  IADD3 R5, P0, P1, R5, UR7, R8 ;  /* 0x0000000705057c10 */ /* 0x001fe2000f91e008 */
[----:B------:R-:W-:-:S03]  /*0140*/  IMAD R8, R3, 0x8, R6 ;  /* 0x0000000803087824 */ /* 0x000fc600078e0206 */
[----:B------:R-:W-:Y:S02]  /*0150*/  IADD3.X R4, PT, PT, R4, UR5, R9, P0, P1 ;  /* 0x0000000504047c10 */ /* 0x000fe400087e2409 */
[C---:B------:R-:W-:Y:S02]  /*0160*/  LEA R16, R3.reuse, R8, 0x3 ;  /* 0x0000000803107211 */ /* 0x040fe400078e18ff */
[-C--:B------:R-:W-:Y:S02]  /*0170*/  LEA R10, P0, R6, R5.reuse, 0x1 ;  /* 0x00000005060a7211 */ /* 0x080fe400078008ff */
[-C--:B------:R-:W-:Y:S01]  /*0180*/  LEA R12, P1, R8, R5.reuse, 0x1 ;  /* 0x00000005080c7211 */ /* 0x080fe200078208ff */
[C---:B------:R-:W-:Y:S01]  /*0190*/  IMAD R18, R3.reuse, 0x8, R16 ;  /* 0x0000000803127824 */ /* 0x040fe200078e0210 */
[-C--:B------:R-:W-:Y:S02]  /*01a0*/  LEA.HI.X.SX32 R11, R6, R4.reuse, 0x1, P0 ;  /* 0x00000004060b7211 */ /* 0x080fe400000f0eff */
[-C--:B------:R-:W-:Y:S01]  /*01b0*/  LEA R14, P0, R16, R5.reuse, 0x1 ;  /* 0x00000005100e7211 */ /* 0x080fe200078008ff */
[C---:B------:R-:W-:Y:S01]  /*01c0*/  IMAD R20, R3.reuse, 0x8, R18 ;  /* 0x0000000803147824 */ /* 0x040fe200078e0212 */
[-C--:B------:R-:W-:Y:S01]  /*01d0*/  LEA.HI.X.SX32 R13, R8, R4.reuse, 0x1, P1 ;  /* 0x00000004080d7211 */ /* 0x080fe200008f0eff */
[----:B----4-:R0:W2:Y:S01]  /*01e0*/  LDG.E.U16 R6, desc[UR10][R10.64] ;  /* 0x0000000a0a067981 */ /* 0x0100a2000c1e1500 */
[-C--:B------:R-:W-:Y:S01]  /*01f0*/  LEA.HI.X.SX32 R15, R16, R4.reuse, 0x1, P0 ;  /* 0x00000004100f7211 */ /* 0x080fe200000f0eff */
[----:B------:R-:W-:Y:S01]  /*0200*/  IMAD R22, R3, 0x8, R20 ;  /* 0x0000000803167824 */ /* 0x000fe200078e0214 */
[CC--:B------:R-:W-:Y:S01]  /*0210*/  LEA R16, P0, R18.reuse, R5.reuse, 0x1 ;  /* 0x0000000512107211 */ /* 0x0c0fe200078008ff */
[----:B------:R1:W3:Y:S03]  /*0220*/  LDG.E.U16 R7, desc[UR10][R12.64] ;  /* 0x0000000a0c077981 */ /* 0x0002e6000c1e1500 */
[----:B------:R-:W-:Y:S01]  /*0230*/  LEA.HI.X.SX32 R17, R18, R4, 0x1, P0 ;  /* 0x0000000412117211 */ /* 0x000fe200000f0eff */
[----:B------:R4:W5:Y:S01]  /*0240*/  LDG.E.U16 R8, desc[UR10][R14.64] ;  /* 0x0000000a0e087981 */ /* 0x000962000c1e1500 */
[----:B------:R-:W-:-:S02]  /*0250*/  LEA R18, P0, R20, R5, 0x1 ;  /* 0x0000000514127211 */ /* 0x000fc400078008ff */
[C---:B------:R-:W-:Y:S01]  /*0260*/  LEA R24, R3.reuse, R22, 0x3 ;  /* 0x0000001603187211 */ /* 0x040fe200078e18ff */
[----:B------:R-:W2:Y:S01]  /*0270*/  LDG.E.U16 R9, desc[UR10][R16.64] ;  /* 0x0000000a10097981 */ /* 0x000ea2000c1e1500 */
[-C--:B------:R-:W-:Y:S02]  /*0280*/  LEA.HI.X.SX32 R19, R20, R4.reuse, 0x1, P0 ;  /* 0x0000000414137211 */ /* 0x080fe400000f0eff */
[-C--:B0-----:R-:W-:Y:S01]  /*0290*/  LEA R10, P0, R22, R5.reuse, 0x1 ;  /* 0x00000005160a7211 */ /* 0x081fe200078008ff */
[C---:B------:R-:W-:Y:S01]  /*02a0*/  IMAD R26, R3.reuse, 0x8, R24 ;  /* 0x00000008031a7824 */ /* 0x040fe200078e0218 */
[-C--:B------:R-:W-:Y:S01]  /*02b0*/  LEA R20, P1, R24, R5.reuse, 0x1 ;  /* 0x0000000518147211 */ /* 0x080fe200078208ff */
[----:B------:R0:W2:Y:S01]  /*02c0*/  LDG.E.U16 R23, desc[UR10][R18.64] ;  /* 0x0000000a12177981 */ /* 0x0000a2000c1e1500 */
[----:B------:R-:W-:Y:S01]  /*02d0*/  LEA.HI.X.SX32 R11, R22, R4, 0x1, P0 ;  /* 0x00000004160b7211 */ /* 0x000fe200000f0eff */
[----:B------:R-:W-:Y:S01]  /*02e0*/  IMAD R22, R3, 0x8, R26 ;  /* 0x0000000803167824 */ /* 0x000fe200078e021a */
[----:B-1----:R-:W-:-:S02]  /*02f0*/  LEA R12, P0, R26, R5, 0x1 ;  /* 0x000000051a0c7211 */ /* 0x002fc400078008ff */
[-C--:B------:R-:W-:Y:S01]  /*0300*/  LEA.HI.X.SX32 R21, R24, R4.reuse, 0x1, P1 ;  /* 0x0000000418157211 */ /* 0x080fe200008f0eff */
[----:B------:R-:W-:Y:S01]  /*0310*/  IMAD R24, R3, 0x8, R22 ;  /* 0x0000000803187824 */ /* 0x000fe200078e0216 */
[----:B------:R-:W-:Y:S01]  /*0320*/  LEA.HI.X.SX32 R13, R26, R4, 0x1, P0 ;  /* 0x000000041a0d7211 */ /* 0x000fe200000f0eff */
[----:B------:R-:W2:Y:S01]  /*0330*/  LDG.E.U16 R25, desc[UR10][R10.64] ;  /* 0x0000000a0a197981 */ /* 0x000ea2000c1e1500 */
[----:B----4-:R-:W-:-:S03]  /*0340*/  LEA R14, P0, R22, R5, 0x1 ;  /* 0x00000005160e7211 */ /* 0x010fc600078008ff */
[----:B------:R1:W4:Y:S01]  /*0350*/  LDG.E.U16 R27, desc[UR10][R20.64] ;  /* 0x0000000a141b7981 */ /* 0x000322000c1e1500 */
[----:B------:R-:W-:Y:S02]  /*0360*/  LEA.HI.X.SX32 R15, R22, R4, 0x1, P0 ;  /* 0x00000004160f7211 */ /* 0x000fe400000f0eff */
[C---:B------:R-:W-:Y:S01]  /*0370*/  LEA R22, R3.reuse, R24, 0x3 ;  /* 0x0000001803167211 */ /* 0x040fe200078e18ff */
[----:B------:R1:W2:Y:S04]  /*0380*/  LDG.E.U16 R28, desc[UR10][R12.64] ;  /* 0x0000000a0c1c7981 */ /* 0x0002a8000c1e1500 */
[C---:B------:R-:W-:Y:S01]  /*0390*/  IMAD R26, R3.reuse, 0x8, R22 ;  /* 0x00000008031a7824 */ /* 0x040fe200078e0216 */
[-C--:B0-----:R-:W-:Y:S01]  /*03a0*/  LEA R18, P1, R22, R5.reuse, 0x1 ;  /* 0x0000000516127211 */ /* 0x081fe200078208ff */
[----:B------:R0:W2:Y:S02]  /*03b0*/  LDG.E.U16 R29, desc[UR10][R14.64] ;  /* 0x0000000a0e1d7981 */ /* 0x0000a4000c1e1500 */
[----:B-1----:R-:W-:Y:S01]  /*03c0*/  IMAD R20, R3, 0x8, R26 ;  /* 0x0000000803147824 */ /* 0x002fe200078e021a */
[----:B------:R-:W-:-:S02]  /*03d0*/  LEA R16, P0, R24, R5, 0x1 ;  /* 0x0000000518107211 */ /* 0x000fc400078008ff */
[----:B------:R-:W-:Y:S02]  /*03e0*/  LEA.HI.X.SX32 R19, R22, R4, 0x1, P1 ;  /* 0x0000000416137211 */ /* 0x000fe400008f0eff */
[C---:B------:R-:W-:Y:S02]  /*03f0*/  LEA R22, R3.reuse, R20, 0x3 ;  /* 0x0000001403167211 */ /* 0x040fe400078e18ff */
[-C--:B------:R-:W-:Y:S01]  /*0400*/  LEA.HI.X.SX32 R17, R24, R4.reuse, 0x1, P0 ;  /* 0x0000000418117211 */ /* 0x080fe200000f0eff */
[----:B------:R1:W2:Y:S01]  /*0410*/  LDG.E.U16 R31, desc[UR10][R18.64] ;  /* 0x0000000a121f7981 */ /* 0x0002a2000c1e1500 */
[CC--:B------:R-:W-:Y:S01]  /*0420*/  LEA R10, P0, R26.reuse, R5.reuse, 0x1 ;  /* 0x000000051a0a7211 */ /* 0x0c0fe200078008ff */
[C---:B------:R-:W-:Y:S02]  /*0430*/  IMAD R24, R3.reuse, 0x8, R22 ;  /* 0x0000000803187824 */ /* 0x040fe400078e0216 */
[----:B------:R1:W2:Y:S01]  /*0440*/  LDG.E.U16 R30, desc[UR10][R16.64] ;  /* 0x0000000a101e7981 */ /* 0x0002a2000c1e1500 */
[----:B------:R-:W-:Y:S01]  /*0450*/  LEA.HI.X.SX32 R11, R26, R4, 0x1, P0 ;  /* 0x000000041a0b7211 */ /* 0x000fe200000f0eff */
[----:B------:R-:W-:Y:S01]  /*0460*/  IMAD R26, R3, 0x8, R24 ;  /* 0x00000008031a7824 */ /* 0x000fe200078e0218 */
[----:B------:R-:W-:-:S03]  /*0470*/  LEA R12, P0, R20, R5, 0x1 ;  /* 0x00000005140c7211 */ /* 0x000fc600078008ff */
[----:B------:R1:W2:Y:S01]  /*0480*/  LDG.E.U16 R32, desc[UR10][R10.64] ;  /* 0x0000000a0a207981 */ /* 0x0002a2000c1e1500 */
[----:B------:R-:W-:Y:S02]  /*0490*/  LEA.HI.X.SX32 R13, R20, R4, 0x1, P0 ;  /* 0x00000004140d7211 */ /* 0x000fe400000f0eff */
[-C--:B0-----:R-:W-:Y:S02]  /*04a0*/  LEA R14, P0, R22, R5.reuse, 0x1 ;  /* 0x00000005160e7211 */ /* 0x081fe400078008ff */
[C---:B-1----:R-:W-:Y:S01]  /*04b0*/  LEA R18, R3.reuse, R26, 0x3 ;  /* 0x0000001a03127211 */ /* 0x042fe200078e18ff */
[----:B------:R0:W2:Y:S01]  /*04c0*/  LDG.E.U16 R33, desc[UR10][R12.64] ;  /* 0x0000000a0c217981 */ /* 0x0000a2000c1e1500 */
[----:B------:R-:W-:Y:S02]  /*04d0*/  LEA R20, P1, R24, R5, 0x1 ;  /* 0x0000000518147211 */ /* 0x000fe400078208ff */
[-C--:B------:R-:W-:Y:S01]  /*04e0*/  LEA.HI.X.SX32 R15, R22, R4.reuse, 0x1, P0 ;  /* 0x00000004160f7211 */ /* 0x080fe200000f0eff */
[----:B------:R-:W-:Y:S01]  /*04f0*/  IMAD R22, R3, 0x8, R18 ;  /* 0x0000000803167824 */ /* 0x000fe200078e0212 */
[----:B------:R-:W-:-:S02]  /*0500*/  LEA.HI.X.SX32 R21, R24, R4, 0x1, P1 ;  /* 0x0000000418157211 */ /* 0x000fc400008f0eff */
[CC--:B------:R-:W-:Y:S01]  /*0510*/  LEA R16, P0, R26.reuse, R5.reuse, 0x1 ;  /* 0x000000051a107211 */ /* 0x0c0fe200078008ff */
[C---:B------:R-:W-:Y:S01]  /*0520*/  IMAD R24, R3.reuse, 0x8, R22 ;  /* 0x0000000803187824 */ /* 0x040fe200078e0216 */
[----:B------:R-:W2:Y:S02]  /*0530*/  LDG.E.U16 R34, desc[UR10][R14.64] ;  /* 0x0000000a0e227981 */ /* 0x000ea4000c1e1500 */
[----:B------:R-:W-:Y:S02]  /*0540*/  LEA.HI.X.SX32 R17, R26, R4, 0x1, P0 ;  /* 0x000000041a117211 */ /* 0x000fe400000f0eff */
[CC--:B------:R-:W-:Y:S01]  /*0550*/  LEA R10, P0, R18.reuse, R5.reuse, 0x1 ;  /* 0x00000005120a7211 */ /* 0x0c0fe200078008ff */
[----:B------:R1:W2:Y:S01]  /*0560*/  LDG.E.U16 R35, desc[UR10][R20.64] ;  /* 0x0000000a14237981 */ /* 0x0002a2000c1e1500 */
[C---:B------:R-:W-:Y:S02]  /*0570*/  LEA R26, R3.reuse, R24, 0x3 ;  /* 0x00000018031a7211 */ /* 0x040fe400078e18ff */
[----:B------:R-:W-:Y:S01]  /*0580*/  LEA.HI.X.SX32 R11, R18, R4, 0x1, P0 ;  /* 0x00000004120b7211 */ /* 0x000fe200000f0eff */
[----:B------:R1:W2:Y:S01]  /*0590*/  LDG.E.U16 R36, desc[UR10][R16.64] ;  /* 0x0000000a10247981 */ /* 0x0002a2000c1e1500 */
[----:B0-----:R-:W-:Y:S01]  /*05a0*/  LEA R12, P0, R22, R5, 0x1 ;  /* 0x00000005160c7211 */ /* 0x001fe200078008ff */
[----:B-1----:R-:W-:-:S03]  /*05b0*/  IMAD R20, R3, 0x8, R26 ;  /* 0x0000000803147824 */ /* 0x002fc600078e021a */
[-C--:B------:R-:W-:Y:S01]  /*05c0*/  LEA.HI.X.SX32 R13, R22, R4.reuse, 0x1, P0 ;  /* 0x00000004160d7211 */ /* 0x080fe200000f0eff */
[----:B------:R0:W2:Y:S01]  /*05d0*/  LDG.E.U16 R37, desc[UR10][R10.64] ;  /* 0x0000000a0a257981 */ /* 0x0000a2000c1e1500 */
[-C--:B------:R-:W-:Y:S01]  /*05e0*/  LEA R18, P1, R24, R5.reuse, 0x1 ;  /* 0x0000000518127211 */ /* 0x080fe200078208ff */
[C---:B------:R-:W-:Y:S01]  /*05f0*/  IMAD R22, R3.reuse, 0x8, R20 ;  /* 0x0000000803167824 */ /* 0x040fe200078e0214 */
[-C--:B------:R-:W-:Y:S01]  /*0600*/  LEA R14, P0, R26, R5.reuse, 0x1 ;  /* 0x000000051a0e7211 */ /* 0x080fe200078008ff */
[----:B------:R-:W3:Y:S01]  /*0610*/  LDG.E.U16 R38, desc[UR10][R12.64] ;  /* 0x0000000a0c267981 */ /* 0x000ee2000c1e1500 */
[----:B------:R-:W-:Y:S02]  /*0620*/  LEA.HI.X.SX32 R19, R24, R4, 0x1, P1 ;  /* 0x0000000418137211 */ /* 0x000fe400008f0eff */
[C---:B------:R-:W-:Y:S02]  /*0630*/  LEA R24, R3.reuse, R22, 0x3 ;  /* 0x0000001603187211 */ /* 0x040fe400078e18ff */
[----:B------:R-:W-:Y:S01]  /*0640*/  LEA.HI.X.SX32 R15, R26, R4, 0x1, P0 ;  /* 0x000000041a0f7211 */ /* 0x000fe200000f0eff */
[----:B------:R1:W4:Y:S01]  /*0650*/  LDG.E.U16 R39, desc[UR10][R18.64] ;  /* 0x0000000a12277981 */ /* 0x000322000c1e1500 */
[----:B------:R-:W-:Y:S01]  /*0660*/  LEA R16, P0, R20, R5, 0x1 ;  /* 0x0000000514107211 */ /* 0x000fe200078008ff */
[----:B------:R-:W-:-:S02]  /*0670*/  IMAD R26, R3, 0x8, R24 ;  /* 0x00000008031a7824 */ /* 0x000fc400078e0218 */
[----:B------:R1:W4:Y:S01]  /*0680*/  LDG.E.U16 R40, desc[UR10][R14.64] ;  /* 0x0000000a0e287981 */ /* 0x000322000c1e1500 */
[----:B------:R-:W-:Y:S02]  /*0690*/  LEA.HI.X.SX32 R17, R20, R4, 0x1, P0 ;  /* 0x0000000414117211 */ /* 0x000fe400000f0eff */
[----:B0-----:R-:W-:Y:S01]  /*06a0*/  LEA R10, P0, R22, R5, 0x1 ;  /* 0x00000005160a7211 */ /* 0x001fe200078008ff */
[----:B-1----:R-:W-:-:S03]  /*06b0*/  IMAD R18, R3, 0x8, R26 ;  /* 0x0000000803127824 */ /* 0x002fc600078e021a */
[----:B------:R-:W-:Y:S01]  /*06c0*/  LEA.HI.X.SX32 R11, R22, R4, 0x1, P0 ;  /* 0x00000004160b7211 */ /* 0x000fe200000f0eff */
[----:B------:R0:W4:Y:S01]  /*06d0*/  LDG.E.U16 R41, desc[UR10][R16.64] ;  /* 0x0000000a10297981 */ /* 0x000122000c1e1500 */
[CC--:B------:R-:W-:Y:S02]  /*06e0*/  LEA R20, P1, R24.reuse, R5.reuse, 0x1 ;  /* 0x0000000518147211 */ /* 0x0c0fe400078208ff */
[C---:B------:R-:W-:Y:S01]  /*06f0*/  LEA R22, R3.reuse, R18, 0x3 ;  /* 0x0000001203167211 */ /* 0x040fe200078e18ff */
[----:B------:R-:W4:Y:S01]  /*0700*/  LDG.E.U16 R42, desc[UR10][R10.64] ;  /* 0x0000000a0a2a7981 */ /* 0x000f22000c1e1500 */
[-C--:B------:R-:W-:Y:S02]  /*0710*/  LEA.HI.X.SX32 R21, R24, R4.reuse, 0x1, P1 ;  /* 0x0000000418157211 */ /* 0x080fe400008f0eff */
[CC--:B------:R-:W-:Y:S01]  /*0720*/  LEA R12, P0, R26.reuse, R5.reuse, 0x1 ;  /* 0x000000051a0c7211 */ /* 0x0c0fe200078008ff */
[C---:B------:R-:W-:Y:S02]  /*0730*/  IMAD R24, R3.reuse, 0x8, R22 ;  /* 0x0000000803187824 */ /* 0x040fe400078e0216 */
[----:B------:R1:W4:Y:S01]  /*0740*/  LDG.E.U16 R43, desc[UR10][R20.64] ;  /* 0x0000000a142b7981 */ /* 0x000322000c1e1500 */
[----:B------:R-:W-:Y:S01]  /*0750*/  LEA.HI.X.SX32 R13, R26, R4, 0x1, P0 ;  /* 0x000000041a0d7211 */ /* 0x000fe200000f0eff */
[----:B------:R-:W-:Y:S01]  /*0760*/  IMAD R26, R3, 0x8, R24 ;  /* 0x00000008031a7824 */ /* 0x000fe200078e0218 */
[----:B------:R-:W-:-:S03]  /*0770*/  LEA R14, P0, R18, R5, 0x1 ;  /* 0x00000005120e7211 */ /* 0x000fc600078008ff */
[----:B------:R1:W4:Y:S01]  /*0780*/  LDG.E.U16 R44, desc[UR10][R12.64] ;  /* 0x0000000a0c2c7981 */ /* 0x000322000c1e1500 */
[----:B------:R-:W-:Y:S02]  /*0790*/  LEA.HI.X.SX32 R15, R18, R4, 0x1, P0 ;  /* 0x00000004120f7211 */ /* 0x000fe400000f0eff */
[-C--:B0-----:R-:W-:Y:S02]  /*07a0*/  LEA R16, P0, R22, R5.reuse, 0x1 ;  /* 0x0000000516107211 */ /* 0x081fe400078008ff */
[C---:B-1----:R-:W-:Y:S01]  /*07b0*/  LEA R20, R3.reuse, R26, 0x3 ;  /* 0x0000001a03147211 */ /* 0x042fe200078e18ff */
[----:B------:R0:W4:Y:S01]  /*07c0*/  LDG.E.U16 R45, desc[UR10][R14.64] ;  /* 0x0000000a0e2d7981 */ /* 0x000122000c1e1500 */
[----:B------:R-:W-:Y:S02]  /*07d0*/  LEA R18, P1, R24, R5, 0x1 ;  /* 0x0000000518127211 */ /* 0x000fe400078208ff */
[-C--:B------:R-:W-:Y:S01]  /*07e0*/  LEA.HI.X.SX32 R17, R22, R4.reuse, 0x1, P0 ;  /* 0x0000000416117211 */ /* 0x080fe200000f0eff */
[----:B------:R-:W-:Y:S01]  /*07f0*/  IMAD R22, R3, 0x8, R20 ;  /* 0x0000000803167824 */ /* 0x000fe200078e0214 */
[----:B------:R-:W-:-:S02]  /*0800*/  LEA.HI.X.SX32 R19, R24, R4, 0x1, P1 ;  /* 0x0000000418137211 */ /* 0x000fc400008f0eff */
[CC--:B------:R-:W-:Y:S01]  /*0810*/  LEA R10, P0, R26.reuse, R5.reuse, 0x1 ;  /* 0x000000051a0a7211 */ /* 0x0c0fe200078008ff */
[C---:B------:R-:W-:Y:S01]  /*0820*/  IMAD R24, R3.reuse, 0x8, R22 ;  /* 0x0000000803187824 */ /* 0x040fe200078e0216 */
[----:B------:R-:W4:Y:S02]  /*0830*/  LDG.E.U16 R46, desc[UR10][R16.64] ;  /* 0x0000000a102e7981 */ /* 0x000f24000c1e1500 */
[----:B------:R-:W-:Y:S02]  /*0840*/  LEA.HI.X.SX32 R11, R26, R4, 0x1, P0 ;  /* 0x000000041a0b7211 */ /* 0x000fe400000f0eff */
[CC--:B------:R-:W-:Y:S01]  /*0850*/  LEA R12, P0, R20.reuse, R5.reuse, 0x1 ;  /* 0x00000005140c7211 */ /* 0x0c0fe200078008ff */
[----:B------:R1:W4:Y:S01]  /*0860*/  LDG.E.U16 R47, desc[UR10][R18.64] ;  /* 0x0000000a122f7981 */ /* 0x000322000c1e1500 */
[C---:B------:R-:W-:Y:S02]  /*0870*/  LEA R26, R3.reuse, R24, 0x3 ;  /* 0x00000018031a7211 */ /* 0x040fe400078e18ff */
[----:B------:R-:W-:Y:S01]  /*0880*/  LEA.HI.X.SX32 R13, R20, R4, 0x1, P0 ;  /* 0x00000004140d7211 */ /* 0x000fe200000f0eff */
[----:B------:R1:W4:Y:S01]  /*0890*/  LDG.E.U16 R48, desc[UR10][R10.64] ;  /* 0x0000000a0a307981 */ /* 0x000322000c1e1500 */
[----:B0-----:R-:W-:Y:S01]  /*08a0*/  LEA R14, P0, R22, R5, 0x1 ;  /* 0x00000005160e7211 */ /* 0x001fe200078008ff */
[----:B-1----:R-:W-:-:S03]  /*08b0*/  IMAD R18, R3, 0x8, R26 ;  /* 0x0000000803127824 */ /* 0x002fc600078e021a */
[-C--:B------:R-:W-:Y:S01]  /*08c0*/  LEA.HI.X.SX32 R15, R22, R4.reuse, 0x1, P0 ;  /* 0x00000004160f7211 */ /* 0x080fe200000f0eff */
[----:B------:R0:W4:Y:S01]  /*08d0*/  LDG.E.U16 R49, desc[UR10][R12.64] ;  /* 0x0000000a0c317981 */ /* 0x000122000c1e1500 */
[-C--:B------:R-:W-:Y:S01]  /*08e0*/  LEA R20, P1, R24, R5.reuse, 0x1 ;  /* 0x0000000518147211 */ /* 0x080fe200078208ff */
[C---:B------:R-:W-:Y:S01]  /*08f0*/  IMAD R22, R3.reuse, 0x8, R18 ;  /* 0x0000000803167824 */ /* 0x040fe200078e0212 */
[-C--:B------:R-:W-:Y:S01]  /*0900*/  LEA R16, P0, R26, R5.reuse, 0x1 ;  /* 0x000000051a107211 */ /* 0x080fe200078008ff */
[----:B------:R-:W4:Y:S01]  /*0910*/  LDG.E.U16 R50, desc[UR10][R14.64] ;  /* 0x0000000a0e327981 */ /* 0x000f22000c1e1500 */
        /* <DEDUP_REMOVED lines=100> */
[----:B-----5:R-:W-:Y:S01]  /*0f60*/  LEA R14, P0, R18, R5, 0x1 ;  /* 0x00000005120e7211 */ /* 0x020fe200078008ff */
[----:B------:R-:W-:-:S02]  /*0f70*/  IMAD R26, R3, 0x8, R24 ;  /* 0x00000008031a7824 */ /* 0x000fc400078e0218 */
[----:B------:R5:W4:Y:S01]  /*0f80*/  LDG.E.U16 R76, desc[UR10][R12.64] ;  /* 0x0000000a0c4c7981 */ /* 0x000b22000c1e1500 */
[----:B------:R-:W-:Y:S02]  /*0f90*/  LEA.HI.X.SX32 R15, R18, R4, 0x1, P0 ;  /* 0x00000004120f7211 */ /* 0x000fe400000f0eff */
[----:B0-----:R-:W-:Y:S01]  /*0fa0*/  LEA R16, P0, R22, R5, 0x1 ;  /* 0x0000000516107211 */ /* 0x001fe200078008ff */
[----:B-1----:R-:W-:-:S03]  /*0fb0*/  IMAD R20, R3, 0x8, R26 ;  /* 0x0000000803147824 */ /* 0x002fc600078e021a */
[----:B------:R-:W-:Y:S01]  /*0fc0*/  LEA.HI.X.SX32 R17, R22, R4, 0x1, P0 ;  /* 0x0000000416117211 */ /* 0x000fe200000f0eff */
[----:B------:R0:W4:Y:S01]  /*0fd0*/  LDG.E.U16 R77, desc[UR10][R14.64] ;  /* 0x0000000a0e4d7981 */ /* 0x000122000c1e1500 */
[-C--:B------:R-:W-:Y:S02]  /*0fe0*/  LEA R10, P0, R26, R5.reuse, 0x1 ;  /* 0x000000051a0a7211 */ /* 0x080fe400078008ff */
[-C--:B------:R-:W-:Y:S01]  /*0ff0*/  LEA R18, P1, R24, R5.reuse, 0x1 ;  /* 0x0000000518127211 */ /* 0x080fe200078208ff */
[----:B------:R1:W4:Y:S01]  /*1000*/  LDG.E.U16 R78, desc[UR10][R16.64] ;  /* 0x0000000a104e7981 */ /* 0x000322000c1e1500 */
[C---:B------:R-:W-:Y:S02]  /*1010*/  LEA R22, R3.reuse, R20, 0x3 ;  /* 0x0000001403167211 */ /* 0x040fe400078e18ff */
[-C--:B------:R-:W-:Y:S02]  /*1020*/  LEA.HI.X.SX32 R11, R26, R4.reuse, 0x1, P0 ;  /* 0x000000041a0b7211 */ /* 0x080fe400000f0eff */
[-C--:B------:R-:W-:Y:S01]  /*1030*/  LEA.HI.X.SX32 R19, R24, R4.reuse, 0x1, P1 ;  /* 0x0000000418137211 */ /* 0x080fe200008f0eff */
[C---:B------:R-:W-:Y:S01]  /*1040*/  IMAD R24, R3.reuse, 0x8, R22 ;  /* 0x0000000803187824 */ /* 0x040fe200078e0216 */
[CC--:B-----5:R-:W-:Y:S01]  /*1050*/  LEA R12, P0, R20.reuse, R5.reuse, 0x1 ;  /* 0x00000005140c7211 */ /* 0x0e0fe200078008ff */
[----:B------:R-:W5:Y:S02]  /*1060*/  LDG.E.U16 R10, desc[UR10][R10.64] ;  /* 0x0000000a0a0a7981 */ /* 0x000f64000c1e1500 */
[----:B------:R-:W-:Y:S01]  /*1070*/  IMAD R3, R3, 0x8, R24 ;  /* 0x0000000803037824 */ /* 0x000fe200078e0218 */
[----:B------:R-:W-:Y:S01]  /*1080*/  LEA.HI.X.SX32 R13, R20, R4, 0x1, P0 ;  /* 0x00000004140d7211 */ /* 0x000fe200000f0eff */
[----:B------:R-:W5:Y:S01]  /*1090*/  LDG.E.U16 R18, desc[UR10][R18.64] ;  /* 0x0000000a12127981 */ /* 0x000f62000c1e1500 */
[----:B0-----:R-:W-:-:S02]  /*10a0*/  LEA R14, P0, R22, R5, 0x1 ;  /* 0x00000005160e7211 */ /* 0x001fc400078008ff */
[-C--:B------:R-:W-:Y:S01]  /*10b0*/  LEA R20, P1, R24, R5.reuse, 0x1 ;  /* 0x0000000518147211 */ /* 0x080fe200078208ff */
[----:B------:R-:W5:Y:S01]  /*10c0*/  LDG.E.U16 R12, desc[UR10][R12.64] ;  /* 0x0000000a0c0c7981 */ /* 0x000f62000c1e1500 */
[-C--:B------:R-:W-:Y:S02]  /*10d0*/  LEA.HI.X.SX32 R15, R22, R4.reuse, 0x1, P0 ;  /* 0x00000004160f7211 */ /* 0x080fe400000f0eff */
[C---:B-1----:R-:W-:Y:S02]  /*10e0*/  LEA R16, P0, R3.reuse, R5, 0x1 ;  /* 0x0000000503107211 */ /* 0x042fe400078008ff */
[-C--:B------:R-:W-:Y:S01]  /*10f0*/  LEA.HI.X.SX32 R21, R24, R4.reuse, 0x1, P1 ;  /* 0x0000000418157211 */ /* 0x080fe200008f0eff */
[----:B------:R-:W5:Y:S01]  /*1100*/  LDG.E.U16 R14, desc[UR10][R14.64] ;  /* 0x0000000a0e0e7981 */ /* 0x000f62000c1e1500 */
[----:B------:R-:W-:-:S03]  /*1110*/  LEA.HI.X.SX32 R17, R3, R4, 0x1, P0 ;  /* 0x0000000403117211 */ /* 0x000fc600000f0eff */
[----:B------:R-:W5:Y:S04]  /*1120*/  LDG.E.U16 R20, desc[UR10][R20.64] ;  /* 0x0000000a14147981 */ /* 0x000f68000c1e1500 */
[----:B------:R-:W5:Y:S01]  /*1130*/  LDG.E.U16 R16, desc[UR10][R16.64] ;  /* 0x0000000a10107981 */ /* 0x000f62000c1e1500 */
[----:B------:R-:W0:Y:S01]  /*1140*/  S2UR UR5, SR_CgaCtaId ;  /* 0x00000000000579c3 */ /* 0x000e220000008800 */
[C---:B------:R-:W-:Y:S01]  /*1150*/  LOP3.LUT R4, R2.reuse, 0xc0, RZ, 0xc0, !PT ;  /* 0x000000c002047812 */ /* 0x040fe200078ec0ff */
[----:B------:R-:W-:Y:S01]  /*1160*/  UMOV UR4, 0x400 ;  /* 0x0000040000047882 */ /* 0x000fe20000000000 */
[----:B------:R-:W-:Y:S02]  /*1170*/  LOP3.LUT R3, R2, 0xff, RZ, 0xc0, !PT ;  /* 0x000000ff02037812 */ /* 0x000fe400078ec0ff */
[----:B------:R-:W-:-:S02]  /*1180*/  SHF.R.U32.HI R5, RZ, 0x2, R4 ;  /* 0x00000002ff057819 */ /* 0x000fc40000011604 */
[----:B------:R-:W-:-:S04]  /*1190*/  SHF.L.U32 R4, R3, 0x1, RZ ;  /* 0x0000000103047819 */ /* 0x000fc800000006ff */
[----:B------:R-:W-:Y:S01]  /*11a0*/  LOP3.LUT R5, R4, R5, RZ, 0x3c, !PT ;  /* 0x0000000504057212 */ /* 0x000fe200078e3cff */
[----:B0-----:R-:W-:-:S09]  /*11b0*/  ULEA UR4, UR5, UR4, 0x18 ;  /* 0x0000000405047291 */ /* 0x001fd2000f8ec0ff */
[----:B--2---:R0:W-:Y:S04]  /*11c0*/  STS.U16 [R5+UR4], R6 ;  /* 0x0000000605007988 */ /* 0x0041e80008000404 */
[----:B---3--:R-:W-:Y:S04]  /*11d0*/  STS.U16 [R5+UR4+0x200], R7 ;  /* 0x0002000705007988 */ /* 0x008fe80008000404 */
[----:B------:R-:W-:Y:S04]  /*11e0*/  STS.U16 [R5+UR4+0x400], R8 ;  /* 0x0004000805007988 */ /* 0x000fe80008000404 */
[----:B------:R-:W-:Y:S04]  /*11f0*/  STS.U16 [R5+UR4+0x600], R9 ;  /* 0x0006000905007988 */ /* 0x000fe80008000404 */
[----:B------:R-:W-:Y:S04]  /*1200*/  STS.U16 [R5+UR4+0x800], R23 ;  /* 0x0008001705007988 */ /* 0x000fe80008000404 */
[----:B------:R-:W-:Y:S04]  /*1210*/  STS.U16 [R5+UR4+0xa00], R25 ;  /* 0x000a001905007988 */ /* 0x000fe80008000404 */
[----:B----4-:R-:W-:Y:S04]  /*1220*/  STS.U16 [R5+UR4+0xc00], R27 ;  /* 0x000c001b05007988 */ /* 0x010fe80008000404 */
[----:B------:R-:W-:Y:S04]  /*1230*/  STS.U16 [R5+UR4+0xe00], R28 ;  /* 0x000e001c05007988 */ /* 0x000fe80008000404 */
        /* <DEDUP_REMOVED lines=36> */
[----:B------:R1:W-:Y:S04]  /*1480*/  STS.U16 [R5+UR4+0x5800], R65 ;  /* 0x0058004105007988 */ /* 0x0003e80008000404 */
        /* <DEDUP_REMOVED lines=12> */
[----:B------:R0:W-:Y:S04]  /*1550*/  STS.U16 [R5+UR4+0x7200], R78 ;  /* 0x0072004e05007988 */ /* 0x0001e80008000404 */
[----:B-----5:R0:W-:Y:S04]  /*1560*/  STS.U16 [R5+UR4+0x7600], R10 ;  /* 0x0076000a05007988 */ /* 0x0201e80008000404 */
[----:B------:R0:W-:Y:S04]  /*1570*/  STS.U16 [R5+UR4+0x7400], R18 ;  /* 0x0074001205007988 */ /* 0x0001e80008000404 */
[----:B------:R0:W-:Y:S04]  /*1580*/  STS.U16 [R5+UR4+0x7800], R12 ;  /* 0x0078000c05007988 */ /* 0x0001e80008000404 */
[----:B------:R0:W-:Y:S04]  /*1590*/  STS.U16 [R5+UR4+0x7a00], R14 ;  /* 0x007a000e05007988 */ /* 0x0001e80008000404 */
[----:B------:R1:W-:Y:S04]  /*15a0*/  STS.U16 [R5+UR4+0x7c00], R20 ;  /* 0x007c001405007988 */ /* 0x0003e80008000404 */
[----:B------:R1:W-:Y:S01]  /*15b0*/  STS.U16 [R5+UR4+0x7e00], R16 ;  /* 0x007e001005007988 */ /* 0x0003e20008000404 */
[----:B------:R-:W5:Y:S01]  /*15c0*/  LDCU UR4, c[0x0][0x3f0] ;  /* 0x00007e00ff0477ac */ /* 0x000f620008000800 */
[----:B0-----:R-:W-:Y:S01]  /*15d0*/  IMAD.MOV.U32 R6, RZ, RZ, -0x800000 ;  /* 0xff800000ff067424 */ /* 0x001fe200078e00ff */
[----:B------:R-:W-:Y:S01]  /*15e0*/  MOV R151, 0xff800000 ;  /* 0xff80000000977802 */ /* 0x000fe20000000f00 */
[----:B------:R-:W-:Y:S01]  /*15f0*/  IMAD.MOV.U32 R150, RZ, RZ, -0x800000 ;  /* 0xff800000ff967424 */ /* 0x000fe200078e00ff */
[----:B------:R-:W-:Y:S01]  /*1600*/  MOV R241, 0x3f800000 ;  /* 0x3f80000000f17802 */ /* 0x000fe20000000f00 */
[----:B------:R-:W-:Y:S01]  /*1610*/  IMAD.MOV.U32 R152, RZ, RZ, -0x800000 ;  /* 0xff800000ff987424 */ /* 0x000fe200078e00ff */
[----:B------:R-:W-:Y:S01]  /*1620*/  CS2R R124, SRZ ;  /* 0x00000000007c7805 */ /* 0x000fe2000001ff00 */
[----:B------:R-:W-:Y:S01]  /*1630*/  IMAD.MOV.U32 R240, RZ, RZ, 0x3f800000 ;  /* 0x3f800000fff07424 */ /* 0x000fe200078e00ff */
[----:B-----5:R-:W-:Y:S01]  /*1640*/  UISETP.GE.AND UP0, UPT, UR4, 0x1, UPT ;  /* 0x000000010400788c */ /* 0x020fe2000bf06270 */
[----:B------:R-:W-:Y:S01]  /*1650*/  IMAD.MOV.U32 R238, RZ, RZ, 0x3f800000 ;  /* 0x3f800000ffee7424 */ /* 0x000fe200078e00ff */
[----:B------:R-:W-:Y:S01]  /*1660*/  CS2R R126, SRZ ;  /* 0x00000000007e7805 */ /* 0x000fe2000001ff00 */
[----:B------:R-:W-:Y:S01]  /*1670*/  IMAD.MOV.U32 R239, RZ, RZ, 0x3f800000 ;  /* 0x3f800000ffef7424 */ /* 0x000fe200078e00ff */
[----:B------:R-:W-:-:S02]  /*1680*/  CS2R R120, SRZ ;  /* 0x0000000000787805 */ /* 0x000fc4000001ff00 */
[----:B------:R-:W-:Y:S02]  /*1690*/  CS2R R122, SRZ ;  /* 0x00000000007a7805 */ /* 0x000fe4000001ff00 */
[----:B------:R-:W-:Y:S02]  /*16a0*/  CS2R R116, SRZ ;  /* 0x0000000000747805 */ /* 0x000fe4000001ff00 */
[----:B------:R-:W-:Y:S02]  /*16b0*/  CS2R R118, SRZ ;  /* 0x0000000000767805 */ /* 0x000fe4000001ff00 */
[----:B------:R-:W-:Y:S02]  /*16c0*/  CS2R R112, SRZ ;  /* 0x0000000000707805 */ /* 0x000fe4000001ff00 */
[----:B------:R-:W-:Y:S02]  /*16d0*/  CS2R R114, SRZ ;  /* 0x0000000000727805 */ /* 0x000fe4000001ff00 */
        /* <DEDUP_REMOVED lines=12> */
[----:B-1----:R-:W-:-:S02]  /*17a0*/  CS2R R64, SRZ ;  /* 0x0000000000407805 */ /* 0x002fc4000001ff00 */
[----:B--2---:R-:W-:Y:S02]  /*17b0*/  CS2R R66, SRZ ;  /* 0x0000000000427805 */ /* 0x004fe4000001ff00 */
[----:B---3--:R-:W-:Y:S02]  /*17c0*/  CS2R R68, SRZ ;  /* 0x0000000000447805 */ /* 0x008fe4000001ff00 */
[----:B----4-:R-:W-:Y:S02]  /*17d0*/  CS2R R70, SRZ ;  /* 0x0000000000467805 */ /* 0x010fe4000001ff00 */
[----:B------:R-:W-:Y:S02]  /*17e0*/  CS2R R72, SRZ ;  /* 0x0000000000487805 */ /* 0x000fe4000001ff00 */
[----:B------:R-:W-:Y:S02]  /*17f0*/  CS2R R74, SRZ ;  /* 0x00000000004a7805 */ /* 0x000fe4000001ff00 */
[----:B------:R-:W-:-:S02]  /*1800*/  CS2R R76, SRZ ;  /* 0x00000000004c7805 */ /* 0x000fc4000001ff00 */
[----:B------:R-:W-:Y:S02]  /*1810*/  CS2R R78, SRZ ;  /* 0x00000000004e7805 */ /* 0x000fe4000001ff00 */
[----:B------:R-:W-:Y:S02]  /*1820*/  CS2R R80, SRZ ;  /* 0x0000000000507805 */ /* 0x000fe4000001ff00 */
[----:B------:R-:W-:Y:S02]  /*1830*/  CS2R R82, SRZ ;  /* 0x0000000000527805 */ /* 0x000fe4000001ff00 */
[----:B------:R-:W-:Y:S02]  /*1840*/  CS2R R84, SRZ ;  /* 0x0000000000547805 */ /* 0x000fe4000001ff00 */
[----:B------:R-:W-:Y:S01]  /*1850*/  CS2R R86, SRZ ;  /* 0x0000000000567805 */ /* 0x000fe2000001ff00 */
[----:B------:R-:W-:Y:S06]  /*1860*/  BRA.U !UP0, `(.L_x_0) ;  /* 0x0000003508687547 */ /* 0x000fec000b800000 */
[----:B------:R-:W0:Y:S01]  /*1870*/  LDC.64 R230, c[0x0][0x3c0] ;  /* 0x0000f000ffe67b82 */ /* 0x000e220000000a00 */
[----:B------:R-:W1:Y:S01]  /*1880*/  LDCU.64 UR4, c[0x0][0x3d0] ;  /* 0x00007a00ff0477ac */ /* 0x000e620008000a00 */
[C---:B------:R-:W-:Y:S01]  /*1890*/  LOP3.LUT R4, R2.reuse, 0xf, RZ, 0xc0, !PT ;  /* 0x0000000f02047812 */ /* 0x040fe200078ec0ff */
[----:B------:R-:W-:Y:S01]  /*18a0*/  IMAD.MOV.U32 R240, RZ, RZ, 0x3f800000 ;  /* 0x3f800000fff07424 */ /* 0x000fe200078e00ff */
[C---:B------:R-:W-:Y:S01]  /*18b0*/  LOP3.LUT P0, RZ, R2.reuse, 0x3, RZ, 0xc0, !PT ;  /* 0x0000000302ff7812 */ /* 0x040fe2000780c0ff */
[----:B------:R-:W-:Y:S01]  /*18c0*/  IMAD.MOV.U32 R241, RZ, RZ, 0x3f800000 ;  /* 0x3f800000fff17424 */ /* 0x000fe200078e00ff */
[----:B------:R-:W-:Y:S01]  /*18d0*/  LOP3.LUT P1, RZ, R2, 0x1, RZ, 0xc0, !PT ;  /* 0x0000000102ff7812 */ /* 0x000fe2000782c0ff */
[----:B------:R-:W-:Y:S01]  /*18e0*/  IMAD.MOV.U32 R239, RZ, RZ, 0x3f800000 ;  /* 0x3f800000ffef7424 */ /* 0x000fe200078e00ff */
[----:B------:R-:W2:Y:S01]  /*18f0*/  LDC R8, c[0x0][0x3c8] ;  /* 0x0000f200ff087b82 */ /* 0x000ea20000000800 */
[----:B------:R-:W-:Y:S02]  /*1900*/  ISETP.GE.U32.AND P2, PT, R3, 0x40, PT ;  /* 0x000000400300780c */ /* 0x000fe40003f46070 */
[----:B------:R-:W-:-:S02]  /*1910*/  CS2R R124, SRZ ;  /* 0x00000000007c7805 */ /* 0x000fc4000001ff00 */
[C---:B------:R-:W-:Y:S02]  /*1920*/  ISETP.LT.U32.AND P0, PT, R3.reuse, 0x40, !P0 ;  /* 0x000000400300780c */ /* 0x040fe40004701070 */
[----:B------:R-:W-:Y:S02]  /*1930*/  CS2R R126, SRZ ;  /* 0x00000000007e7805 */ /* 0x000fe4000001ff00 */
[----:B------:R-:W-:Y:S02]  /*1940*/  ISETP.LT.U32.AND P1, PT, R3, 0x40, !P1 ;  /* 0x000000400300780c */ /* 0x000fe40004f21070 */
[----:B------:R-:W-:Y:S02]  /*1950*/  CS2R R120, SRZ ;  /* 0x0000000000787805 */ /* 0x000fe4000001ff00 */
[----:B------:R-:W-:Y:S01]  /*1960*/  LEA.HI R9, R2, 0x1b0, RZ, 0x1c ;  /* 0x000001b002097811 */ /* 0x000fe200078fe0ff */
[----:B------:R-:W3:Y:S01]  /*1970*/  LDC.64 R234, c[0x0][0x388] ;  /* 0x0000e200ffea7b82 */ /* 0x000ee20000000a00 */
[----:B------:R-:W-:-:S02]  /*1980*/  MOV R238, 0x3f800000 ;  /* 0x3f80000000ee7802 */ /* 0x000fc40000000f00 */
[----:B------:R-:W-:Y:S01]  /*1990*/  CS2R R122, SRZ ;  /* 0x00000000007a7805 */ /* 0x000fe2000001ff00 */
[----:B-1----:R-:W-:Y:S01]  /*19a0*/  IMAD R6, R4, UR5, RZ ;  /* 0x0000000504067c24 */ /* 0x002fe2000f8e02ff */
[----:B------:R-:W-:Y:S01]  /*19b0*/  UIMAD UR4, UR6, UR4, URZ ;  /* 0x00000004060472a4 */ /* 0x000fe2000f8e02ff */
[----:B------:R-:W-:Y:S02]  /*19c0*/  CS2R R116, SRZ ;  /* 0x0000000000747805 */ /* 0x000fe4000001ff00 */
[----:B------:R-:W-:Y:S02]  /*19d0*/  CS2R R118, SRZ ;  /* 0x0000000000767805 */ /* 0x000fe4000001ff00 */
[----:B------:R-:W-:Y:S01]  /*19e0*/  CS2R R112, SRZ ;  /* 0x0000000000707805 */ /* 0x000fe2000001ff00 */
[----:B------:R-:W1:Y:S01]  /*19f0*/  LDC.64 R62, c[0x0][0x390] ;  /* 0x0000e400ff3e7b82 */ /* 0x000e620000000a00 */
[----:B0-----:R-:W-:Y:S01]  /*1a00*/  IMAD R4, R230, UR6, RZ ;  /* 0x00000006e6047c24 */ /* 0x001fe2000f8e02ff */
[----:B------:R-:W-:Y:S01]  /*1a10*/  USHF.L.U32 UR5, UR4, 0x1, URZ ;  /* 0x0000000104057899 */ /* 0x000fe200080006ff */
[C---:B------:R-:W-:Y:S01]  /*1a20*/  SHF.L.U32 R7, R6.reuse, 0x1, RZ ;  /* 0x0000000106077819 */ /* 0x040fe200000006ff */
[----:B------:R-:W-:Y:S01]  /*1a30*/  IMAD.HI R6, R6, 0x2, RZ ;  /* 0x0000000206067827 */ /* 0x000fe200078e02ff */
[----:B------:R-:W-:-:S02]  /*1a40*/  SHF.L.U32 R203, R231, 0x3, RZ ;  /* 0x00000003e7cb7819 */ /* 0x000fc400000006ff */
[----:B------:R-:W-:Y:S02]  /*1a50*/  CS2R R114, SRZ ;  /* 0x0000000000727805 */ /* 0x000fe4000001ff00 */
[----:B------:R-:W-:Y:S01]  /*1a60*/  CS2R R108, SRZ ;  /* 0x00000000006c7805 */ /* 0x000fe2000001ff00 */
[----:B------:R-:W0:Y:S01]  /*1a70*/  LDC R57, c[0x0][0x3d8] ;  /* 0x0000f600ff397b82 */ /* 0x000e220000000800 */
[----:B--2---:R-:W-:Y:S01]  /*1a80*/  IMAD R5, R3, R8, RZ ;  /* 0x0000000803057224 */ /* 0x004fe200078e02ff */
[----:B------:R-:W-:Y:S01]  /*1a90*/  CS2R R110, SRZ ;  /* 0x00000000006e7805 */ /* 0x000fe2000001ff00 */
[C---:B------:R-:W-:Y:S01]  /*1aa0*/  IMAD.SHL.U32 R227, R231.reuse, 0x2, RZ ;  /* 0x00000002e7e37824 */ /* 0x040fe200078e00ff */
[----:B------:R-:W-:Y:S01]  /*1ab0*/  CS2R R104, SRZ ;  /* 0x0000000000687805 */ /* 0x000fe2000001ff00 */
[----:B------:R-:W-:Y:S01]  /*1ac0*/  IMAD R3, R8, 0x100, R5 ;  /* 0x0000010008037824 */ /* 0x000fe200078e0205 */
[----:B------:R-:W-:Y:S01]  /*1ad0*/  LEA.HI R8, R2, 0x170, RZ, 0x1c ;  /* 0x0000017002087811 */ /* 0x000fe200078fe0ff */
[C---:B------:R-:W-:Y:S01]  /*1ae0*/  IMAD R223, R231.reuse, 0x3, RZ ;  /* 0x00000003e7df7824 */ /* 0x040fe200078e02ff */
[C---:B---3--:R-:W-:Y:S01]  /*1af0*/  LEA R234, P3, R4.reuse, R234, 0x1 ;  /* 0x000000ea04ea7211 */ /* 0x048fe200078608ff */
[C---:B------:R-:W-:Y:S01]  /*1b00*/  IMAD.SHL.U32 R219, R231.reuse, 0x4, RZ ;  /* 0x00000004e7db7824 */ /* 0x040fe200078e00ff */
[----:B------:R-:W-:Y:S01]  /*1b10*/  CS2R R106, SRZ ;  /* 0x00000000006a7805 */ /* 0x000fe2000001ff00 */
[C---:B------:R-:W-:Y:S01]  /*1b20*/  IMAD R215, R231.reuse, 0x5, RZ ;  /* 0x00000005e7d77824 */ /* 0x040fe200078e02ff */
[----:B------:R-:W-:Y:S01]  /*1b30*/  LEA.HI.X.SX32 R4, R4, R235, 0x1, P3 ;  /* 0x000000eb04047211 */ /* 0x000fe200018f0eff */
[----:B------:R-:W-:Y:S01]  /*1b40*/  IMAD R211, R231, 0x6, RZ ;  /* 0x00000006e7d37824 */ /* 0x000fe200078e02ff */
[-C--:B------:R-:W-:Y:S01]  /*1b50*/  LEA R236, P3, R5, R234.reuse, 0x1 ;  /* 0x000000ea05ec7211 */ /* 0x080fe200078608ff */
[----:B------:R-:W-:Y:S01]  /*1b60*/  IMAD R207, R231, 0x7, RZ ;  /* 0x00000007e7cf7824 */ /* 0x000fe200078e02ff */
[----:B-1----:R-:W-:Y:S01]  /*1b70*/  IADD3 R62, P5, P6, R7, UR5, R62 ;  /* 0x00000005073e7c10 */ /* 0x002fe2000febe03e */
[----:B------:R-:W-:Y:S01]  /*1b80*/  UIMAD.WIDE UR4, UR4, 0x2, URZ ;  /* 0x00000002040478a5 */ /* 0x000fe2000f8e02ff */
[----:B------:R-:W-:Y:S01]  /*1b90*/  LEA R234, P4, R3, R234, 0x1 ;  /* 0x000000ea03ea7211 */ /* 0x000fe200078808ff */
[C---:B------:R-:W-:Y:S01]  /*1ba0*/  IMAD R199, R231.reuse, 0x9, RZ ;  /* 0x00000009e7c77824 */ /* 0x040fe200078e02ff */
[----:B------:R-:W-:Y:S01]  /*1bb0*/  SHF.R.U32.HI R7, RZ, 0x4, R2 ;  /* 0x00000004ff077819 */ /* 0x000fe20000011602 */
[----:B------:R-:W-:Y:S01]  /*1bc0*/  IMAD R195, R231, 0xa, RZ ;  /* 0x0000000ae7c37824 */ /* 0x000fe200078e02ff */
[-C--:B------:R-:W-:Y:S01]  /*1bd0*/  LEA.HI.X.SX32 R235, R3, R4.reuse, 0x1, P4 ;  /* 0x0000000403eb7211 */ /* 0x080fe200020f0eff */
[----:B------:R-:W-:Y:S01]  /*1be0*/  IMAD R191, R231, 0xb, RZ ;  /* 0x0000000be7bf7824 */ /* 0x000fe200078e02ff */
[----:B------:R-:W-:Y:S01]  /*1bf0*/  SGXT.U32 R3, R7, 0x4 ;  /* 0x000000040703781a */ /* 0x000fe20000000000 */
[-C--:B0-----:R-:W-:Y:S01]  /*1c00*/  IMAD R8, R8, R57.reuse, RZ ;  /* 0x0000003908087224 */ /* 0x081fe200078e02ff */
[----:B------:R-:W-:Y:S01]  /*1c10*/  LEA.HI.X.SX32 R237, R5, R4, 0x1, P3 ;  /* 0x0000000405ed7211 */ /* 0x000fe200018f0eff */
[-C--:B------:R-:W-:Y:S01]  /*1c20*/  IMAD R9, R9, R57.reuse, RZ ;  /* 0x0000003909097224 */ /* 0x080fe200078e02ff */
[C---:B------:R-:W-:Y:S01]  /*1c30*/  LEA.HI R4, R2.reuse, 0x30, RZ, 0x1c ;  /* 0x0000003002047811 */ /* 0x040fe200078fe0ff */
[-C--:B------:R-:W-:Y:S01]  /*1c40*/  IMAD R10, R3, R57.reuse, RZ ;  /* 0x00000039030a7224 */ /* 0x080fe200078e02ff */
[C---:B------:R-:W-:Y:S01]  /*1c50*/  LEA.HI R3, R2.reuse, 0xb0, RZ, 0x1c ;  /* 0x000000b002037811 */ /* 0x040fe200078fe0ff */
[----:B------:R-:W-:Y:S01]  /*1c60*/  IMAD R187, R231, 0xc, RZ ;  /* 0x0000000ce7bb7824 */ /* 0x000fe200078e02ff */
[----:B------:R-:W-:Y:S01]  /*1c70*/  LEA.HI R5, R2, 0x70, RZ, 0x1c ;  /* 0x0000007002057811 */ /* 0x000fe200078fe0ff */
[----:B------:R-:W-:Y:S01]  /*1c80*/  IMAD R11, R57, 0x10, R10 ;  /* 0x00000010390b7824 */ /* 0x000fe200078e020a */
[----:B------:R-:W-:Y:S01]  /*1c90*/  IADD3.X R64, PT, PT, R6, UR5, R63, P5, P6 ;  /* 0x0000000506407c10 */ /* 0x000fe2000afec43f */
[-C--:B------:R-:W-:Y:S01]  /*1ca0*/  IMAD R12, R4, R57.reuse, RZ ;  /* 0x00000039040c7224 */ /* 0x080fe200078e02ff */
[C---:B------:R-:W-:Y:S01]  /*1cb0*/  LEA.HI R6, R2.reuse, 0xf0, RZ, 0x1c ;  /* 0x000000f002067811 */ /* 0x040fe200078fe0ff */
[----:B------:R-:W-:Y:S01]  /*1cc0*/  IMAD R17, R3, R57, RZ ;  /* 0x0000003903117224 */ /* 0x000fe200078e02ff */
[----:B------:R-:W-:Y:S01]  /*1cd0*/  LEA R4, R57, R11, 0x4 ;  /* 0x0000000b39047211 */ /* 0x000fe200078e20ff */
[-C--:B------:R-:W-:Y:S01]  /*1ce0*/  IMAD R13, R5, R57.reuse, RZ ;  /* 0x00000039050d7224 */ /* 0x080fe200078e02ff */
[----:B------:R-:W-:Y:S01]  /*1cf0*/  LEA.HI R7, R2, 0x130, RZ, 0x1c ;  /* 0x0000013002077811 */ /* 0x000fe200078fe0ff */
[-C--:B------:R-:W-:Y:S01]  /*1d00*/  IMAD R25, R6, R57.reuse, RZ ;  /* 0x0000003906197224 */ /* 0x080fe200078e02ff */
[----:B------:R-:W-:Y:S01]  /*1d10*/  LEA.HI R2, R2, 0x1f0, RZ, 0x1c ;  /* 0x000001f002027811 */ /* 0x000fe200078fe0ff */
[----:B------:R-:W-:Y:S01]  /*1d20*/  IMAD R3, R57, 0x20, R4 ;  /* 0x0000002039037824 */ /* 0x000fe200078e0204 */
[CC--:B------:R-:W-:Y:S01]  /*1d30*/  LEA R172, P6, R10.reuse, R62.reuse, 0x1 ;  /* 0x0000003e0aac7211 */ /* 0x0c0fe200078c08ff */
[-C--:B------:R-:W-:Y:S01]  /*1d40*/  IMAD R29, R7, R57.reuse, RZ ;  /* 0x00000039071d7224 */ /* 0x080fe200078e02ff */
[----:B------:R-:W-:Y:S01]  /*1d50*/  LEA R170, P5, R11, R62, 0x1 ;  /* 0x0000003e0baa7211 */ /* 0x000fe200078a08ff */
[----:B------:R-:W-:Y:S01]  /*1d60*/  IMAD R5, R57, 0x10, R3 ;  /* 0x0000001039057824 */ /* 0x000fe200078e0203 */
[----:B------:R-:W-:Y:S01]  /*1d70*/  LEA.HI.X.SX32 R173, R10, R64, 0x1, P6 ;  /* 0x000000400aad7211 */ /* 0x000fe200030f0eff */
[----:B------:R-:W-:Y:S01]  /*1d80*/  IMAD R53, R2, R57, RZ ;  /* 0x0000003902357224 */ /* 0x000fe200078e02ff */
[C---:B------:R-:W-:Y:S01]  /*1d90*/  LEA R168, P6, R4.reuse, R62, 0x1 ;  /* 0x0000003e04a87211 */ /* 0x040fe200078c08ff */
[----:B------:R-:W-:Y:S01]  /*1da0*/  IMAD R183, R231, 0xd, RZ ;  /* 0x0000000de7b77824 */ /* 0x000fe200078e02ff */
[----:B------:R-:W-:Y:S01]  /*1db0*/  LEA R2, R57, R5, 0x4 ;  /* 0x0000000539027211 */ /* 0x000fe200078e20ff */
[----:B------:R-:W-:Y:S01]  /*1dc0*/  IMAD R179, R231, 0xe, RZ ;  /* 0x0000000ee7b37824 */ /* 0x000fe200078e02ff */
[-C--:B------:R-:W-:Y:S01]  /*1dd0*/  LEA.HI.X.SX32 R171, R11, R64.reuse, 0x1, P5 ;  /* 0x000000400bab7211 */ /* 0x080fe200028f0eff */
[----:B------:R-:W-:Y:S01]  /*1de0*/  IMAD R175, R231, 0xf, RZ ;  /* 0x0000000fe7af7824 */ /* 0x000fe200078e02ff */
[----:B------:R-:W-:Y:S01]  /*1df0*/  LEA.HI.X.SX32 R169, R4, R64, 0x1, P6 ;  /* 0x0000004004a97211 */ /* 0x000fe200030f0eff */
[----:B------:R-:W-:Y:S01]  /*1e00*/  IMAD R6, R57, 0x20, R2 ;  /* 0x0000002039067824 */ /* 0x000fe200078e0202 */
[-C--:B------:R-:W-:Y:S01]  /*1e10*/  LEA R164, P5, R3, R62.reuse, 0x1 ;  /* 0x0000003e03a47211 */ /* 0x080fe200078a08ff */
[----:B------:R-:W-:Y:S01]  /*1e20*/  IMAD.WIDE R232, R231, 0x2, R236 ;  /* 0x00000002e7e87825 */ /* 0x000fe200078e02ec */
[----:B------:R-:W-:-:S02]  /*1e30*/  LEA R162, P6, R5, R62, 0x1 ;  /* 0x0000003e05a27211 */ /* 0x000fc400078c08ff */
[----:B------:R-:W-:Y:S02]  /*1e40*/  CS2R R100, SRZ ;  /* 0x0000000000647805 */ /* 0x000fe4000001ff00 */
[-C--:B------:R-:W-:Y:S01]  /*1e50*/  LEA.HI.X.SX32 R165, R3, R64.reuse, 0x1, P5 ;  /* 0x0000004003a57211 */ /* 0x080fe200028f0eff */
[----:B------:R-:W-:Y:S01]  /*1e60*/  IMAD R7, R57, 0x10, R6 ;  /* 0x0000001039077824 */ /* 0x000fe200078e0206 */
[----:B------:R-:W-:Y:S01]  /*1e70*/  LEA.HI.X.SX32 R163, R5, R64, 0x1, P6 ;  /* 0x0000004005a37211 */ /* 0x000fe200030f0eff */
[--C-:B------:R-:W-:Y:S01]  /*1e80*/  IMAD.WIDE R228, R227, 0x2, R236.reuse ;  /* 0x00000002e3e47825 */ /* 0x100fe200078e02ec */
[-C--:B------:R-:W-:Y:S02]  /*1e90*/  LEA R160, P5, R2, R62.reuse, 0x1 ;  /* 0x0000003e02a07211 */ /* 0x080fe400078a08ff */
[----:B------:R-:W-:Y:S02]  /*1ea0*/  CS2R R102, SRZ ;  /* 0x0000000000667805 */ /* 0x000fe4000001ff00 */
[----:B------:R-:W-:Y:S01]  /*1eb0*/  LEA R4, R57, R7, 0x4 ;  /* 0x0000000739047211 */ /* 0x000fe200078e20ff */
[----:B------:R-:W-:Y:S01]  /*1ec0*/  IMAD.WIDE R224, R223, 0x2, R236 ;  /* 0x00000002dfe07825 */ /* 0x000fe200078e02ec */
[----:B------:R-:W-:-:S02]  /*1ed0*/  LEA R18, P6, R6, R62, 0x1 ;  /* 0x0000003e06127211 */ /* 0x000fc400078c08ff */
[----:B------:R-:W-:Y:S02]  /*1ee0*/  CS2R R96, SRZ ;  /* 0x0000000000607805 */ /* 0x000fe4000001ff00 */
[-C--:B------:R-:W-:Y:S01]  /*1ef0*/  LEA.HI.X.SX32 R161, R2, R64.reuse, 0x1, P5 ;  /* 0x0000004002a17211 */ /* 0x080fe200028f0eff */
[----:B------:R-:W-:Y:S01]  /*1f00*/  IMAD R3, R57, 0x20, R4 ;  /* 0x0000002039037824 */ /* 0x000fe200078e0204 */
[----:B------:R-:W-:Y:S01]  /*1f10*/  LEA.HI.X.SX32 R19, R6, R64, 0x1, P6 ;  /* 0x0000004006137211 */ /* 0x000fe200030f0eff */
[----:B------:R-:W-:Y:S01]  /*1f20*/  IMAD.WIDE R220, R219, 0x2, R236 ;  /* 0x00000002dbdc7825 */ /* 0x000fe200078e02ec */
[-C--:B------:R-:W-:Y:S02]  /*1f30*/  LEA R166, P4, R12, R62.reuse, 0x1 ;  /* 0x0000003e0ca67211 */ /* 0x080fe400078808ff */
[----:B------:R-:W-:Y:S02]  /*1f40*/  CS2R R98, SRZ ;  /* 0x0000000000627805 */ /* 0x000fe4000001ff00 */
[----:B------:R-:W-:Y:S01]  /*1f50*/  LEA R22, P6, R4, R62, 0x1 ;  /* 0x0000003e04167211 */ /* 0x000fe200078c08ff */
[----:B------:R-:W-:Y:S01]  /*1f60*/  IMAD R5, R57, 0x10, R3 ;  /* 0x0000001039057824 */ /* 0x000fe200078e0203 */
[-C--:B------:R-:W-:Y:S01]  /*1f70*/  LEA.HI.X.SX32 R167, R12, R64.reuse, 0x1, P4 ;  /* 0x000000400ca77211 */ /* 0x080fe200020f0eff */
[----:B------:R-:W-:Y:S01]  /*1f80*/  IMAD.WIDE R216, R215, 0x2, R236 ;  /* 0x00000002d7d87825 */ /* 0x000fe200078e02ec */
[----:B------:R-:W-:-:S02]  /*1f90*/  LEA.HI.X.SX32 R23, R4, R64, 0x1, P6 ;  /* 0x0000004004177211 */ /* 0x000fc400030f0eff */
[----:B------:R-:W-:Y:S02]  /*1fa0*/  CS2R R92, SRZ ;  /* 0x00000000005c7805 */ /* 0x000fe4000001ff00 */
[----:B------:R-:W-:Y:S01]  /*1fb0*/  LEA R2, R57, R5, 0x4 ;  /* 0x0000000539027211 */ /* 0x000fe200078e20ff */
        /* <DEDUP_REMOVED lines=9> */
[-C--:B------:R-:W-:Y:S01]  /*2050*/  LEA R30, P4, R5, R62.reuse, 0x1 ;  /* 0x0000003e051e7211 */ /* 0x080fe200078808ff */
[----:B------:R-:W-:Y:S01]  /*2060*/  IMAD R4, R57, 0x10, R6 ;  /* 0x0000001039047824 */ /* 0x000fe200078e0206 */
[C---:B------:R-:W-:Y:S01]  /*2070*/  LEA R32, P6, R2.reuse, R62, 0x1 ;  /* 0x0000003e02207211 */ /* 0x040fe200078c08ff */
[--C-:B------:R-:W-:Y:S01]  /*2080*/  IMAD.WIDE R204, R203, 0x2, R236.reuse ;  /* 0x00000002cbcc7825 */ /* 0x100fe200078e02ec */
[----:B------:R-:W-:Y:S02]  /*2090*/  LEA.HI.X.SX32 R31, R5, R64, 0x1, P4 ;  /* 0x00000040051f7211 */ /* 0x000fe400020f0eff */
[----:B------:R-:W-:Y:S02]  /*20a0*/  CS2R R90, SRZ ;  /* 0x00000000005a7805 */ /* 0x000fe4000001ff00 */
[----:B------:R-:W-:Y:S01]  /*20b0*/  LEA R3, R57, R4, 0x4 ;  /* 0x0000000439037211 */ /* 0x000fe200078e20ff */
[----:B------:R-:W-:Y:S01]  /*20c0*/  IMAD.WIDE R200, R199, 0x2, R236 ;  /* 0x00000002c7c87825 */ /* 0x000fe200078e02ec */
[----:B------:R-:W-:-:S02]  /*20d0*/  LEA.HI.X.SX32 R33, R2, R64, 0x1, P6 ;  /* 0x0000004002217211 */ /* 0x000fc400030f0eff */
[----:B------:R-:W-:Y:S02]  /*20e0*/  CS2R R66, SRZ ;  /* 0x0000000000427805 */ /* 0x000fe4000001ff00 */
[-C--:B------:R-:W-:Y:S01]  /*20f0*/  LEA R36, P6, R4, R62.reuse, 0x1 ;  /* 0x0000003e04247211 */ /* 0x080fe200078c08ff */
[----:B------:R-:W-:Y:S01]  /*2100*/  IMAD R5, R57, 0x20, R3 ;  /* 0x0000002039057824 */ /* 0x000fe200078e0203 */
[-C--:B------:R-:W-:Y:S01]  /*2110*/  LEA R20, P5, R7, R62.reuse, 0x1 ;  /* 0x0000003e07147211 */ /* 0x080fe200078a08ff */
[----:B------:R-:W-:Y:S01]  /*2120*/  IMAD.WIDE R196, R195, 0x2, R236 ;  /* 0x00000002c3c47825 */ /* 0x000fe200078e02ec */
[----:B------:R-:W-:Y:S02]  /*2130*/  LEA R34, P4, R6, R62, 0x1 ;  /* 0x0000003e06227211 */ /* 0x000fe400078808ff */
[----:B------:R-:W-:Y:S02]  /*2140*/  CS2R R68, SRZ ;  /* 0x0000000000447805 */ /* 0x000fe4000001ff00 */
[-C--:B------:R-:W-:Y:S01]  /*2150*/  LEA.HI.X.SX32 R37, R4, R64.reuse, 0x1, P6 ;  /* 0x0000004004257211 */ /* 0x080fe200030f0eff */
        /* <DEDUP_REMOVED lines=9> */
[-C--:B------:R-:W-:Y:S01]  /*21f0*/  LEA R40, P4, R3, R62.reuse, 0x1 ;  /* 0x0000003e03287211 */ /* 0x080fe200078808ff */
[----:B------:R-:W-:Y:S01]  /*2200*/  IMAD R6, R57, 0x20, R4 ;  /* 0x0000002039067824 */ /* 0x000fe200078e0204 */
[----:B------:R-:W-:Y:S01]  /*2210*/  LEA R14, P3, R13, R62, 0x1 ;  /* 0x0000003e0d0e7211 */ /* 0x000fe200078608ff */
[----:B------:R-:W-:Y:S01]  /*2220*/  IMAD.WIDE R184, R183, 0x2, R236 ;  /* 0x00000002b7b87825 */ /* 0x000fe200078e02ec */
[----:B------:R-:W-:-:S02]  /*2230*/  LEA.HI.X.SX32 R29, R29, R64, 0x1, P5 ;  /* 0x000000401d1d7211 */ /* 0x000fc400028f0eff */
[----:B------:R-:W-:Y:S02]  /*2240*/  CS2R R74, SRZ ;  /* 0x00000000004a7805 */ /* 0x000fe4000001ff00 */
[----:B------:R-:W-:Y:S01]  /*2250*/  LEA.HI.X.SX32 R41, R3, R64, 0x1, P4 ;  /* 0x0000004003297211 */ /* 0x000fe200020f0eff */
[----:B------:R-:W-:Y:S01]  /*2260*/  IMAD R3, R57, 0x10, R6 ;  /* 0x0000001039037824 */ /* 0x000fe200078e0206 */
[-C--:B------:R-:W-:Y:S01]  /*2270*/  LEA R42, P6, R5, R62.reuse, 0x1 ;  /* 0x0000003e052a7211 */ /* 0x080fe200078c08ff */
[--C-:B------:R-:W-:Y:S01]  /*2280*/  IMAD.WIDE R180, R179, 0x2, R236.reuse ;  /* 0x00000002b3b47825 */ /* 0x100fe200078e02ec */
[----:B------:R-:W-:Y:S02]  /*2290*/  LEA R44, P5, R2, R62, 0x1 ;  /* 0x0000003e022c7211 */ /* 0x000fe400078a08ff */
[----:B------:R-:W-:Y:S02]  /*22a0*/  CS2R R76, SRZ ;  /* 0x00000000004c7805 */ /* 0x000fe4000001ff00 */
[----:B------:R-:W-:Y:S01]  /*22b0*/  LEA.HI.X.SX32 R15, R13, R64, 0x1, P3 ;  /* 0x000000400d0f7211 */ /* 0x000fe200018f0eff */
[----:B------:R-:W-:Y:S01]  /*22c0*/  IMAD.WIDE R176, R175, 0x2, R236 ;  /* 0x00000002afb07825 */ /* 0x000fe200078e02ec */
[----:B------:R-:W-:-:S02]  /*22d0*/  LEA R24, P3, R25, R62, 0x1 ;  /* 0x0000003e19187211 */ /* 0x000fc400078608ff */
[----:B------:R-:W-:Y:S02]  /*22e0*/  CS2R R78, SRZ ;  /* 0x00000000004e7805 */ /* 0x000fe4000001ff00 */
[-C--:B------:R-:W-:Y:S01]  /*22f0*/  LEA.HI.X.SX32 R43, R5, R64.reuse, 0x1, P6 ;  /* 0x00000040052b7211 */ /* 0x080fe200030f0eff */
[----:B------:R-:W-:Y:S01]  /*2300*/  IMAD.WIDE R230, R231, 0x2, R234 ;  /* 0x00000002e7e67825 */ /* 0x000fe200078e02ea */
[----:B------:R-:W-:Y:S02]  /*2310*/  LEA.HI.X.SX32 R45, R2, R64, 0x1, P5 ;  /* 0x00000040022d7211 */ /* 0x000fe400028f0eff */
[----:B------:R-:W-:Y:S02]  /*2320*/  CS2R R80, SRZ ;  /* 0x0000000000507805 */ /* 0x000fe4000001ff00 */
[----:B------:R-:W-:Y:S01]  /*2330*/  LEA R46, P6, R4, R62, 0x1 ;  /* 0x0000003e042e7211 */ /* 0x000fe200078c08ff */
[----:B------:R-:W-:Y:S01]  /*2340*/  IMAD.MOV.U32 R7, RZ, RZ, -0x800000 ;  /* 0xff800000ff077424 */ /* 0x000fe200078e00ff */
[----:B------:R-:W-:-:S02]  /*2350*/  LEA R2, R57, R3, 0x4 ;  /* 0x0000000339027211 */ /* 0x000fc400078e20ff */
[----:B------:R-:W-:Y:S02]  /*2360*/  CS2R R82, SRZ ;  /* 0x0000000000527805 */ /* 0x000fe4000001ff00 */
[----:B------:R-:W-:Y:S02]  /*2370*/  LEA.HI.X.SX32 R25, R25, R64, 0x1, P3 ;  /* 0x0000004019197211 */ /* 0x000fe400018f0eff */
[----:B------:R-:W-:Y:S02]  /*2380*/  CS2R R84, SRZ ;  /* 0x0000000000547805 */ /* 0x000fe4000001ff00 */
[----:B------:R-:W-:Y:S02]  /*2390*/  LEA R38, P3, R8, R62, 0x1 ;  /* 0x0000003e08267211 */ /* 0x000fe400078608ff */
[----:B------:R-:W-:Y:S02]  /*23a0*/  CS2R R86, SRZ ;  /* 0x0000000000567805 */ /* 0x000fe4000001ff00 */
[----:B------:R-:W-:Y:S01]  /*23b0*/  LEA.HI.X.SX32 R47, R4, R64, 0x1, P6 ;  /* 0x00000040042f7211 */ /* 0x000fe200030f0eff */
[----:B------:R-:W-:Y:S01]  /*23c0*/  IMAD R4, R57, 0x20, R2 ;  /* 0x0000002039047824 */ /* 0x000fe200078e0202 */
[----:B------:R-:W-:Y:S01]  /*23d0*/  LEA R50, P6, R6, R62, 0x1 ;  /* 0x0000003e06327211 */ /* 0x000fe200078c08ff */
[----:B------:R-:W-:Y:S01]  /*23e0*/  IMAD.WIDE R226, R227, 0x2, R234 ;  /* 0x00000002e3e27825 */ /* 0x000fe200078e02ea */
[----:B------:R-:W-:Y:S01]  /*23f0*/  LEA.HI.X.SX32 R39, R8, R64, 0x1, P3 ;  /* 0x0000004008277211 */ /* 0x000fe200018f0eff */
[----:B------:R-:W0:Y:S01]  /*2400*/  LDCU UR12, c[0x0][0x3f0] ;  /* 0x00007e00ff0c77ac */ /* 0x000e220008000800 */
[-C--:B------:R-:W-:Y:S01]  /*2410*/  LEA R54, P3, R3, R62.reuse, 0x1 ;  /* 0x0000003e03367211 */ /* 0x080fe200078608ff */
[----:B------:R-:W-:Y:S01]  /*2420*/  IMAD R5, R57, 0x10, R4 ;  /* 0x0000001039057824 */ /* 0x000fe200078e0204 */
[----:B------:R-:W-:Y:S01]  /*2430*/  LEA R48, P4, R9, R62, 0x1 ;  /* 0x0000003e09307211 */ /* 0x000fe200078808ff */
[----:B------:R-:W-:Y:S01]  /*2440*/  IMAD.MOV.U32 R8, RZ, RZ, -0x800000 ;  /* 0xff800000ff087424 */ /* 0x000fe200078e00ff */
[----:B------:R-:W-:Y:S01]  /*2450*/  LEA.HI.X.SX32 R51, R6, R64, 0x1, P6 ;  /* 0x0000004006337211 */ /* 0x000fe200030f0eff */
[--C-:B------:R-:W-:Y:S01]  /*2460*/  IMAD.WIDE R222, R223, 0x2, R234.reuse ;  /* 0x00000002dfde7825 */ /* 0x100fe200078e02ea */
[C---:B------:R-:W-:Y:S01]  /*2470*/  LEA R56, P6, R2.reuse, R62, 0x1 ;  /* 0x0000003e02387211 */ /* 0x040fe200078c08ff */
[----:B------:R-:W1:Y:S01]  /*2480*/  LDCU UR9, c[0x0][0x3a8] ;  /* 0x00007500ff0977ac */ /* 0x000e620008000800 */
[-C--:B------:R-:W-:Y:S01]  /*2490*/  LEA.HI.X.SX32 R55, R3, R64.reuse, 0x1, P3 ;  /* 0x0000004003377211 */ /* 0x080fe200018f0eff */
[--C-:B------:R-:W-:Y:S01]  /*24a0*/  IMAD.WIDE R218, R219, 0x2, R234.reuse ;  /* 0x00000002dbda7825 */ /* 0x100fe200078e02ea */
[----:B------:R-:W-:Y:S01]  /*24b0*/  LEA R3, R57, R5, 0x4 ;  /* 0x0000000539037211 */ /* 0x000fe200078e20ff */
[----:B------:R-:W-:Y:S01]  /*24c0*/  UMOV UR4, URZ ;  /* 0x000000ff00047c82 */ /* 0x000fe20008000000 */
[----:B------:R-:W-:Y:S01]  /*24d0*/  LEA.HI.X.SX32 R49, R9, R64, 0x1, P4 ;  /* 0x0000004009317211 */ /* 0x000fe200020f0eff */
[----:B------:R-:W-:Y:S01]  /*24e0*/  IMAD.MOV.U32 R9, RZ, RZ, -0x800000 ;  /* 0xff800000ff097424 */ /* 0x000fe200078e00ff */
[----:B------:R-:W-:Y:S01]  /*24f0*/  LEA R52, P5, R53, R62, 0x1 ;  /* 0x0000003e35347211 */ /* 0x000fe200078a08ff */
[----:B------:R-:W-:Y:S01]  /*2500*/  IMAD.WIDE R214, R215, 0x2, R234 ;  /* 0x00000002d7d67825 */ /* 0x000fe200078e02ea */
[----:B------:R-:W-:-:S02]  /*2510*/  LEA.HI.X.SX32 R57, R2, R64, 0x1, P6 ;  /* 0x0000004002397211 */ /* 0x000fc400030f0eff */
[CC--:B------:R-:W-:Y:S01]  /*2520*/  LEA R58, P3, R4.reuse, R62.reuse, 0x1 ;  /* 0x0000003e043a7211 */ /* 0x0c0fe200078608ff */
[--C-:B------:R-:W-:Y:S01]  /*2530*/  IMAD.WIDE R210, R211, 0x2, R234.reuse ;  /* 0x00000002d3d27825 */ /* 0x100fe200078e02ea */
[-C--:B------:R-:W-:Y:S02]  /*2540*/  LEA R60, P4, R5, R62.reuse, 0x1 ;  /* 0x0000003e053c7211 */ /* 0x080fe400078808ff */
[----:B------:R-:W-:Y:S01]  /*2550*/  LEA R62, P6, R3, R62, 0x1 ;  /* 0x0000003e033e7211 */ /* 0x000fe200078c08ff */
[--C-:B------:R-:W-:Y:S01]  /*2560*/  IMAD.WIDE R206, R207, 0x2, R234.reuse ;  /* 0x00000002cfce7825 */ /* 0x100fe200078e02ea */
[-C--:B------:R-:W-:Y:S02]  /*2570*/  LEA.HI.X.SX32 R53, R53, R64.reuse, 0x1, P5 ;  /* 0x0000004035357211 */ /* 0x080fe400028f0eff */
[-C--:B------:R-:W-:Y:S01]  /*2580*/  LEA.HI.X.SX32 R59, R4, R64.reuse, 0x1, P3 ;  /* 0x00000040043b7211 */ /* 0x080fe200018f0eff */
[----:B------:R-:W-:Y:S01]  /*2590*/  IMAD.WIDE R202, R203, 0x2, R234 ;  /* 0x00000002cbca7825 */ /* 0x000fe200078e02ea */
[----:B------:R-:W-:-:S02]  /*25a0*/  LEA.HI.X.SX32 R61, R5, R64, 0x1, P4 ;  /* 0x00000040053d7211 */ /* 0x000fc400020f0eff */
[----:B------:R-:W-:Y:S01]  /*25b0*/  LEA.HI.X.SX32 R63, R3, R64, 0x1, P6 ;  /* 0x00000040033f7211 */ /* 0x000fe200030f0eff */
[----:B------:R-:W-:Y:S01]  /*25c0*/  IMAD.MOV.U32 R5, RZ, RZ, RZ ;  /* 0x000000ffff057224 */ /* 0x000fe200078e00ff */
[----:B------:R-:W-:Y:S02]  /*25d0*/  MOV R3, RZ ;  /* 0x000000ff00037202 */ /* 0x000fe40000000f00 */
[----:B------:R-:W-:Y:S02]  /*25e0*/  CS2R R64, SRZ ;  /* 0x0000000000407805 */ /* 0x000fe4000001ff00 */
[----:B------:R-:W-:Y:S01]  /*25f0*/  MOV R10, 0xff800000 ;  /* 0xff800000000a7802 */ /* 0x000fe20000000f00 */
[----:B------:R-:W-:-:S04]  /*2600*/  IMAD.WIDE R198, R199, 0x2, R234 ;  /* 0x00000002c7c67825 */ /* 0x000fc800078e02ea */
[----:B------:R-:W-:-:S04]  /*2610*/  IMAD.WIDE R194, R195, 0x2, R234 ;  /* 0x00000002c3c27825 */ /* 0x000fc800078e02ea */
[----:B------:R-:W-:-:S04]  /*2620*/  IMAD.WIDE R190, R191, 0x2, R234 ;  /* 0x00000002bfbe7825 */ /* 0x000fc800078e02ea */
[----:B------:R-:W-:-:S04]  /*2630*/  IMAD.WIDE R186, R187, 0x2, R234 ;  /* 0x00000002bbba7825 */ /* 0x000fc800078e02ea */
[----:B------:R-:W-:-:S04]  /*2640*/  IMAD.WIDE R182, R183, 0x2, R234 ;  /* 0x00000002b7b67825 */ /* 0x000fc800078e02ea */
[----:B------:R-:W-:-:S04]  /*2650*/  IMAD.WIDE R178, R179, 0x2, R234 ;  /* 0x00000002b3b27825 */ /* 0x000fc800078e02ea */
[----:B01----:R-:W-:-:S07]  /*2660*/  IMAD.WIDE R174, R175, 0x2, R234 ;  /* 0x00000002afae7825 */ /* 0x003fce00078e02ea */
.L_x_1:
[----:B------:R-:W-:-:S04]  /*2670*/  IMAD.WIDE R138, R5, 0x2, R204 ;  /* 0x00000002058a7825 */ /* 0x000fc800078e02cc */
[C---:B------:R-:W-:Y:S01]  /*2680*/  IMAD.WIDE R12, R5.reuse, 0x2, R236 ;  /* 0x00000002050c7825 */ /* 0x040fe200078e02ec */
[----:B------:R-:W2:Y:S03]  /*2690*/  LDG.E.U16 R6, desc[UR10][R138.64] ;  /* 0x0000000a8a067981 */ /* 0x000ea6000c1e1500 */
[C---:B------:R-:W-:Y:S01]  /*26a0*/  IMAD.WIDE R128, R5.reuse, 0x2, R234 ;  /* 0x0000000205807825 */ /* 0x040fe200078e02ea */
[----:B------:R0:W3:Y:S03]  /*26b0*/  LDG.E.U16 R154, desc[UR10][R12.64] ;  /* 0x0000000a0c9a7981 */ /* 0x0000e6000c1e1500 */
[C---:B------:R-:W-:Y:S01]  /*26c0*/  IMAD.WIDE R130, R5.reuse, 0x2, R232 ;  /* 0x0000000205827825 */ /* 0x040fe200078e02e8 */
[----:B------:R1:W4:Y:S03]  /*26d0*/  LDG.E.U16 R157, desc[UR10][R128.64] ;  /* 0x0000000a809d7981 */ /* 0x000326000c1e1500 */
[C---:B------:R-:W-:Y:S01]  /*26e0*/  IMAD.WIDE R136, R5.reuse, 0x2, R224 ;  /* 0x0000000205887825 */ /* 0x040fe200078e02e0 */
[----:B------:R5:W3:Y:S03]  /*26f0*/  LDG.E.U16 R155, desc[UR10][R130.64] ;  /* 0x0000000a829b7981 */ /* 0x000ae6000c1e1500 */
[C---:B0-----:R-:W-:Y:S01]  /*2700*/  IMAD.WIDE R12, R5.reuse, 0x2, R222 ;  /* 0x00000002050c7825 */ /* 0x041fe200078e02de */
[----:B------:R0:W3:Y:S03]  /*2710*/  LDG.E.U16 R143, desc[UR10][R136.64] ;  /* 0x0000000a888f7981 */ /* 0x0000e6000c1e1500 */
[C---:B-1----:R-:W-:Y:S01]  /*2720*/  IMAD.WIDE R128, R5.reuse, 0x2, R220 ;  /* 0x0000000205807825 */ /* 0x042fe200078e02dc */
[----:B------:R1:W4:Y:S03]  /*2730*/  LDG.E.U16 R144, desc[UR10][R12.64] ;  /* 0x0000000a0c907981 */ /* 0x000326000c1e1500 */
[C---:B-----5:R-:W-:Y:S01]  /*2740*/  IMAD.WIDE R130, R5.reuse, 0x2, R202 ;  /* 0x0000000205827825 */ /* 0x060fe200078e02ca */
[----:B------:R5:W4:Y:S03]  /*2750*/  LDG.E.U16 R145, desc[UR10][R128.64] ;  /* 0x0000000a80917981 */ /* 0x000b26000c1e1500 */
[C---:B------:R-:W-:Y:S01]  /*2760*/  IMAD.WIDE R132, R5.reuse, 0x2, R228 ;  /* 0x0000000205847825 */ /* 0x040fe200078e02e4 */
[----:B------:R0:W4:Y:S03]  /*2770*/  LDG.E.U16 R151, desc[UR10][R130.64] ;  /* 0x0000000a82977981 */ /* 0x000126000c1e1500 */
[C---:B------:R-:W-:Y:S01]  /*2780*/  IMAD.WIDE R152, R5.reuse, 0x2, R230 ;  /* 0x0000000205987825 */ /* 0x040fe200078e02e6 */
[----:B------:R1:W4:Y:S03]  /*2790*/  LDG.E.U16 R11, desc[UR10][R132.64] ;  /* 0x0000000a840b7981 */ /* 0x000326000c1e1500 */
[----:B------:R-:W-:-:S02]  /*27a0*/  IMAD.WIDE R134, R5, 0x2, R226 ;  /* 0x0000000205867825 */ /* 0x000fc400078e02e2 */
[----:B------:R-:W4:Y:S02]  /*27b0*/  LDG.E.U16 R152, desc[UR10][R152.64] ;  /* 0x0000000a98987981 */ /* 0x000f24000c1e1500 */
[C---:B0-----:R-:W-:Y:S02]  /*27c0*/  IMAD.WIDE R136, R5.reuse, 0x2, R210 ;  /* 0x0000000205887825 */ /* 0x041fe400078e02d2 */
[----:B------:R0:W4:Y:S02]  /*27d0*/  LDG.E.U16 R142, desc[UR10][R134.64] ;  /* 0x0000000a868e7981 */ /* 0x000124000c1e1500 */
[C---:B------:R-:W-:Y:S02]  /*27e0*/  IMAD.WIDE R242, R5.reuse, 0x2, R200 ;  /* 0x0000000205f27825 */ /* 0x040fe400078e02c8 */
[----:B------:R0:W4:Y:S02]  /*27f0*/  LDG.E.U16 R150, desc[UR10][R136.64] ;  /* 0x0000000a88967981 */ /* 0x000124000c1e1500 */
[----:B------:R-:W-:-:S02]  /*2800*/  IMAD.WIDE R140, R5, 0x2, R214 ;  /* 0x00000002058c7825 */ /* 0x000fc400078e02d6 */
[----:B------:R-:W4:Y:S02]  /*2810*/  LDG.E.U16 R153, desc[UR10][R242.64] ;  /* 0x0000000af2997981 */ /* 0x000f24000c1e1500 */
[C---:B------:R-:W-:Y:S02]  /*2820*/  IMAD.WIDE R138, R5.reuse, 0x2, R212 ;  /* 0x00000002058a7825 */ /* 0x040fe400078e02d4 */
[----:B------:R-:W4:Y:S02]  /*2830*/  LDG.E.U16 R148, desc[UR10][R140.64] ;  /* 0x0000000a8c947981 */ /* 0x000f24000c1e1500 */
[C---:B------:R-:W-:Y:S02]  /*2840*/  IMAD.WIDE R246, R5.reuse, 0x2, R198 ;  /* 0x0000000205f67825 */ /* 0x040fe400078e02c6 */
[----:B------:R0:W4:Y:S02]  /*2850*/  LDG.E.U16 R149, desc[UR10][R138.64] ;  /* 0x0000000a8a957981 */ /* 0x000124000c1e1500 */
[----:B------:R-:W-:-:S02]  /*2860*/  IMAD.WIDE R158, R5, 0x2, R216 ;  /* 0x00000002059e7825 */ /* 0x000fc400078e02d8 */
[----:B------:R-:W4:Y:S02]  /*2870*/  LDG.E.U16 R156, desc[UR10][R246.64] ;  /* 0x0000000af69c7981 */ /* 0x000f24000c1e1500 */
[C---:B-1----:R-:W-:Y:S02]  /*2880*/  IMAD.WIDE R12, R5.reuse, 0x2, R208 ;  /* 0x00000002050c7825 */ /* 0x042fe400078e02d0 */
[----:B------:R-:W4:Y:S02]  /*2890*/  LDG.E.U16 R147, desc[UR10][R158.64] ;  /* 0x0000000a9e937981 */ /* 0x000f24000c1e1500 */
[C---:B-----5:R-:W-:Y:S02]  /*28a0*/  IMAD.WIDE R128, R5.reuse, 0x2, R206 ;  /* 0x0000000205807825 */ /* 0x060fe400078e02ce */
[----:B------:R1:W5:Y:S02]  /*28b0*/  LDG.E.U16 R242, desc[UR10][R12.64] ;  /* 0x0000000a0cf27981 */ /* 0x000364000c1e1500 */
[----:B------:R-:W-:-:S02]  /*28c0*/  IMAD.WIDE R130, R5, 0x2, R196 ;  /* 0x0000000205827825 */ /* 0x000fc400078e02c4 */
[----:B------:R0:W5:Y:S02]  /*28d0*/  LDG.E.U16 R243, desc[UR10][R128.64] ;  /* 0x0000000a80f37981 */ /* 0x000164000c1e1500 */
[C---:B------:R-:W-:Y:S02]  /*28e0*/  IMAD.WIDE R244, R5.reuse, 0x2, R218 ;  /* 0x0000000205f47825 */ /* 0x040fe400078e02da */
[----:B------:R1:W5:Y:S02]  /*28f0*/  LDG.E.U16 R158, desc[UR10][R130.64] ;  /* 0x0000000a829e7981 */ /* 0x000364000c1e1500 */
[C---:B------:R-:W-:Y:S02]  /*2900*/  IMAD.WIDE R132, R5.reuse, 0x2, R194 ;  /* 0x0000000205847825 */ /* 0x040fe400078e02c2 */
[----:B------:R-:W5:Y:S02]  /*2910*/  LDG.E.U16 R146, desc[UR10][R244.64] ;  /* 0x0000000af4927981 */ /* 0x000f64000c1e1500 */
[----:B0-----:R-:W-:-:S02]  /*2920*/  IMAD.WIDE R134, R5, 0x2, R192 ;  /* 0x0000000205867825 */ /* 0x001fc400078e02c0 */
[----:B------:R0:W5:Y:S02]  /*2930*/  LDG.E.U16 R159, desc[UR10][R132.64] ;  /* 0x0000000a849f7981 */ /* 0x000164000c1e1500 */
[----:B------:R-:W-:-:S04]  /*2940*/  IMAD.WIDE R136, R5, 0x2, R190 ;  /* 0x0000000205887825 */ /* 0x000fc800078e02be */
[C---:B------:R-:W-:Y:S01]  /*2950*/  IMAD.WIDE R138, R5.reuse, 0x2, R188 ;  /* 0x00000002058a7825 */ /* 0x040fe200078e02bc */
[----:B------:R0:W5:Y:S03]  /*2960*/  LDG.E.U16 R244, desc[UR10][R134.64] ;  /* 0x0000000a86f47981 */ /* 0x000166000c1e1500 */
[C---:B------:R-:W-:Y:S01]  /*2970*/  IMAD.WIDE R140, R5.reuse, 0x2, R186 ;  /* 0x00000002058c7825 */ /* 0x040fe200078e02ba */
[----:B------:R0:W5:Y:S03]  /*2980*/  LDG.E.U16 R245, desc[UR10][R136.64] ;  /* 0x0000000a88f57981 */ /* 0x000166000c1e1500 */
[C---:B-1----:R-:W-:Y:S01]  /*2990*/  IMAD.WIDE R12, R5.reuse, 0x2, R184 ;  /* 0x00000002050c7825 */ /* 0x042fe200078e02b8 */
[----:B------:R1:W5:Y:S03]  /*29a0*/  LDG.E.U16 R138, desc[UR10][R138.64] ;  /* 0x0000000a8a8a7981 */ /* 0x000366000c1e1500 */
[C---:B------:R-:W-:Y:S01]  /*29b0*/  IMAD.WIDE R128, R5.reuse, 0x2, R182 ;  /* 0x0000000205807825 */ /* 0x040fe200078e02b6 */
[----:B------:R-:W5:Y:S03]  /*29c0*/  LDG.E.U16 R140, desc[UR10][R140.64] ;  /* 0x0000000a8c8c7981 */ /* 0x000f66000c1e1500 */
[C---:B------:R-:W-:Y:S01]  /*29d0*/  IMAD.WIDE R130, R5.reuse, 0x2, R180 ;  /* 0x0000000205827825 */ /* 0x040fe200078e02b4 */
[----:B------:R-:W5:Y:S03]  /*29e0*/  LDG.E.U16 R13, desc[UR10][R12.64] ;  /* 0x0000000a0c0d7981 */ /* 0x000f66000c1e1500 */
[C---:B0-----:R-:W-:Y:S01]  /*29f0*/  IMAD.WIDE R132, R5.reuse, 0x2, R178 ;  /* 0x0000000205847825 */ /* 0x041fe200078e02b2 */
[----:B------:R0:W5:Y:S03]  /*2a00*/  LDG.E.U16 R128, desc[UR10][R128.64] ;  /* 0x0000000a80807981 */ /* 0x000166000c1e1500 */
[C---:B------:R-:W-:Y:S01]  /*2a10*/  IMAD.WIDE R134, R5.reuse, 0x2, R176 ;  /* 0x0000000205867825 */ /* 0x040fe200078e02b0 */
[----:B------:R-:W5:Y:S03]  /*2a20*/  LDG.E.U16 R130, desc[UR10][R130.64] ;  /* 0x0000000a82827981 */ /* 0x000f66000c1e1500 */
[----:B------:R-:W-:Y:S01]  /*2a30*/  IMAD.WIDE R136, R5, 0x2, R174 ;  /* 0x0000000205887825 */ /* 0x000fe200078e02ae */
[----:B------:R0:W5:Y:S04]  /*2a40*/  LDG.E.U16 R246, desc[UR10][R132.64] ;  /* 0x0000000a84f67981 */ /* 0x000168000c1e1500 */
[----:B------:R0:W5:Y:S04]  /*2a50*/  LDG.E.U16 R247, desc[UR10][R134.64] ;  /* 0x0000000a86f77981 */ /* 0x000168000c1e1500 */
[----:B------:R-:W5:Y:S01]  /*2a60*/  LDG.E.U16 R141, desc[UR10][R136.64] ;  /* 0x0000000a888d7981 */ /* 0x000f62000c1e1500 */
[----:B-1----:R-:W0:Y:S01]  /*2a70*/  S2R R139, SR_TID.X ;  /* 0x00000000008b7919 */ /* 0x002e220000002100 */
[----:B------:R-:W1:Y:S01]  /*2a80*/  S2UR UR7, SR_CgaCtaId ;  /* 0x00000000000779c3 */ /* 0x000e620000008800 */
[----:B------:R-:W-:-:S02]  /*2a90*/  UMOV UR5, 0x400 ;  /* 0x0000040000057882 */ /* 0x000fc40000000000 */
[----:B-1----:R-:W-:Y:S01]  /*2aa0*/  ULEA UR5, UR7, UR5, 0x18 ;  /* 0x0000000507057291 */ /* 0x002fe2000f8ec0ff */
[C---:B0-----:R-:W-:Y:S02]  /*2ab0*/  LOP3.LUT R129, R139.reuse, 0xff, RZ, 0xc0, !PT ;  /* 0x000000ff8b817812 */ /* 0x041fe400078ec0ff */
[C---:B------:R-:W-:Y:S02]  /*2ac0*/  SHF.L.U32 R132, R139.reuse, 0x3, RZ ;  /* 0x000000038b847819 */ /* 0x040fe400000006ff */
[----:B------:R-:W-:Y:S01]  /*2ad0*/  LOP3.LUT R12, R139, 0x7, RZ, 0xc0, !PT ;  /* 0x000000078b0c7812 */ /* 0x000fe200078ec0ff */
[----:B------:R-:W-:Y:S01]  /*2ae0*/  IMAD.SHL.U32 R129, R129, 0x2, RZ ;  /* 0x0000000281817824 */ /* 0x000fe200078e00ff */
[----:B------:R-:W-:Y:S01]  /*2af0*/  BAR.SYNC.DEFER_BLOCKING 0x0 ;  /* 0x0000000000007b1d */ /* 0x000fe20000010000 */
[----:B------:R-:W-:Y:S02]  /*2b00*/  LOP3.LUT R131, R139, 0x20, RZ, 0xc0, !PT ;  /* 0x000000208b837812 */ /* 0x000fe400078ec0ff */
[----:B------:R-:W-:-:S03]  /*2b10*/  LOP3.LUT R135, R132, 0x30, RZ, 0xc0, !PT ;  /* 0x0000003084877812 */ /* 0x000fc600078ec0ff */
[C---:B------:R-:W-:Y:S01]  /*2b20*/  IMAD R132, R12.reuse, 0x4, R131 ;  /* 0x000000040c847824 */ /* 0x040fe200078e0283 */
[C---:B------:R-:W-:Y:S01]  /*2b30*/  SHF.L.U32 R131, R12.reuse, 0x4, RZ ;  /* 0x000000040c837819 */ /* 0x040fe200000006ff */
[----:B------:R-:W-:Y:S01]  /*2b40*/  IMAD R135, R12, 0x40, R135 ;  /* 0x000000400c877824 */ /* 0x000fe200078e0287 */
[C---:B------:R-:W-:Y:S02]  /*2b50*/  LOP3.LUT R133, R129.reuse, 0x10, RZ, 0x3c, !PT ;  /* 0x0000001081857812 */ /* 0x040fe400078e3cff */
[----:B------:R-:W-:Y:S01]  /*2b60*/  LOP3.LUT R134, R129, 0x50, RZ, 0x3c, !PT ;  /* 0x0000005081867812 */ /* 0x000fe200078e3cff */
[----:B--2---:R0:W-:Y:S02]  /*2b70*/  STS.U16 [R129+UR5+0xa000], R6 ;  /* 0x00a0000681007988 */ /* 0x0041e40008000405 */
[----:B0-----:R-:W-:-:S05]  /*2b80*/  IMAD.SHL.U32 R6, R139, 0x2, RZ ;  /* 0x000000028b067824 */ /* 0x001fca00078e00ff */
[----:B------:R-:W-:Y:S01]  /*2b90*/  LOP3.LUT R131, R131, 0x30, R6, 0x78, !PT ;  /* 0x0000003083837812 */ /* 0x000fe200078e7806 */
[----:B---3--:R-:W-:Y:S04]  /*2ba0*/  STS.U16 [R129+UR5+0x8000], R154 ;  /* 0x0080009a81007988 */ /* 0x008fe80008000405 */
[----:B------:R-:W-:Y:S01]  /*2bb0*/  IMAD.U32 R12, R132, 0x100, R131 ;  /* 0x00000100840c7824 */ /* 0x000fe200078e0083 */
[C---:B------:R-:W-:Y:S01]  /*2bc0*/  LOP3.LUT R131, R129.reuse, 0x20, RZ, 0x3c, !PT ;  /* 0x0000002081837812 */ /* 0x040fe200078e3cff */
[----:B----4-:R-:W-:Y:S01]  /*2bd0*/  STS.U16 [R129+UR5+0x8200], R157 ;  /* 0x0082009d81007988 */ /* 0x010fe20008000405 */
[----:B------:R-:W-:-:S03]  /*2be0*/  LOP3.LUT R132, R129, 0x30, RZ, 0x3c, !PT ;  /* 0x0000003081847812 */ /* 0x000fc600078e3cff */
[----:B------:R-:W-:Y:S04]  /*2bf0*/  STS.U16 [R129+UR5+0xa200], R151 ;  /* 0x00a2009781007988 */ /* 0x000fe80008000405 */
[----:B------:R-:W-:Y:S04]  /*2c00*/  STS.U16 [R133+UR5+0x8400], R155 ;  /* 0x0084009b85007988 */ /* 0x000fe80008000405 */
[----:B------:R-:W-:Y:S04]  /*2c10*/  STS.U16 [R133+UR5+0x8600], R152 ;  /* 0x0086009885007988 */ /* 0x000fe80008000405 */
[----:B------:R-:W-:Y:S04]  /*2c20*/  STS.U16 [R133+UR5+0xa400], R153 ;  /* 0x00a4009985007988 */ /* 0x000fe80008000405 */
[----:B------:R0:W-:Y:S04]  /*2c30*/  STS.U16 [R133+UR5+0xa600], R156 ;  /* 0x00a6009c85007988 */ /* 0x0001e80008000405 */
[----:B------:R1:W-:Y:S04]  /*2c40*/  STS.U16 [R131+UR5+0x8800], R11 ;  /* 0x0088000b83007988 */ /* 0x0003e80008000405 */
[----:B------:R2:W-:Y:S01]  /*2c50*/  STS.U16 [R131+UR5+0x8a00], R142 ;  /* 0x008a008e83007988 */ /* 0x0005e20008000405 */
[----:B0-----:R-:W-:-:S02]  /*2c60*/  LOP3.LUT R133, R129, 0x40, RZ, 0x3c, !PT ;  /* 0x0000004081857812 */ /* 0x001fc400078e3cff */
[C---:B-1----:R-:W-:Y:S01]  /*2c70*/  LOP3.LUT R11, R129.reuse, 0x60, RZ, 0x3c, !PT ;  /* 0x00000060810b7812 */ /* 0x042fe200078e3cff */
[----:B-----5:R-:W-:Y:S01]  /*2c80*/  STS.U16 [R131+UR5+0xa800], R158 ;  /* 0x00a8009e83007988 */ /* 0x020fe20008000405 */
[----:B--2---:R-:W-:-:S03]  /*2c90*/  LOP3.LUT R142, R129, 0x70, RZ, 0x3c, !PT ;  /* 0x00000070818e7812 */ /* 0x004fc600078e3cff */
        /* <DEDUP_REMOVED lines=20> */
[----:B------:R-:W-:Y:S01]  /*2de0*/  STS.U16 [R142+UR5+0xbe00], R141 ;  /* 0x00be008d8e007988 */ /* 0x000fe20008000405 */
[----:B------:R-:W-:-:S02]  /*2df0*/  LOP3.LUT R135, R135, 0x10, R6, 0x78, !PT ;  /* 0x0000001087877812 */ /* 0x000fc400078e7806 */
[----:B------:R-:W-:-:S04]  /*2e00*/  LOP3.LUT R6, R139, 0x10, RZ, 0xc0, !PT ;  /* 0x000000108b067812 */ /* 0x000fc800078ec0ff */
[----:B------:R-:W-:Y:S01]  /*2e10*/  LEA R6, R6, R135, 0x5 ;  /* 0x0000008706067211 */ /* 0x000fe200078e28ff */
[----:B------:R-:W-:Y:S03]  /*2e20*/  BAR.SYNC.DEFER_BLOCKING 0x0 ;  /* 0x0000000000007b1d */ /* 0x000fe60000010000 */
[----:B0-----:R-:W-:-:S03]  /*2e30*/  LOP3.LUT R13, R6, 0x20, RZ, 0x3c, !PT ;  /* 0x00000020060d7812 */ /* 0x001fc600078e3cff */
[----:B------:R-:W-:Y:S04]  /*2e40*/  LDSM.16.M88.4 R132, [R12+UR5+0x8000] ;  /* 0x008000050c84783b */ /* 0x000fe80008000200 */
[----:B------:R-:W0:Y:S04]  /*2e50*/  LDSM.16.MT88.4 R144, [R13+UR5] ;  /* 0x000000050d90783b */ /* 0x000e280008004200 */
[----:B------:R-:W2:Y:S04]  /*2e60*/  LDSM.16.MT88.4 R156, [R6+UR5] ;  /* 0x00000005069c783b */ /* 0x000ea80008004200 */
[----:B------:R-:W3:Y:S04]  /*2e70*/  LDSM.16.MT88.4 R128, [R13+UR5+0x400] ;  /* 0x000400050d80783b */ /* 0x000ee80008004200 */
[----:B------:R-:W4:Y:S01]  /*2e80*/  LDSM.16.MT88.4 R136, [R6+UR5+0x400] ;  /* 0x000400050688783b */ /* 0x000f220008004200 */
[----:B-1----:R-:W-:-:S03]  /*2e90*/  LOP3.LUT R11, R12, 0x40, RZ, 0x3c, !PT ;  /* 0x000000400c0b7812 */ /* 0x002fc600078e3cff */
[----:B------:R-:W-:Y:S04]  /*2ea0*/  LDSM.16.MT88.4 R152, [R6+UR5+0x800] ;  /* 0x000800050698783b */ /* 0x000fe80008004200 */
[----:B------:R-:W-:Y:S04]  /*2eb0*/  LDSM.16.M88.4 R140, [R11+UR5+0x8000] ;  /* 0x008000050b8c783b */ /* 0x000fe80008000200 */
[----:B------:R-:W1:Y:S01]  /*2ec0*/  LDSM.16.MT88.4 R148, [R13+UR5+0x800] ;  /* 0x000800050d94783b */ /* 0x000e620008004200 */
[-C--:B0-----:R-:W-:Y:S08]  /*2ed0*/  HMMA.16816.F32 R144, R144, R132.reuse, RZ ;  /* 0x000000849090723c */ /* 0x081ff000000018ff */
[----:B--2---:R-:W-:-:S12]  /*2ee0*/  HMMA.16816.F32 R156, R156, R132, RZ ;  /* 0x000000849c9c723c */ /* 0x004fd800000018ff */
[-C--:B---3--:R-:W-:Y:S01]  /*2ef0*/  HMMA.16816.F32 R144, R128, R134.reuse, R144 ;  /* 0x000000868090723c */ /* 0x088fe20000001890 */
[----:B------:R-:W0:Y:S07]  /*2f00*/  LDSM.16.MT88.4 R128, [R13+UR5+0xc00] ;  /* 0x000c00050d80783b */ /* 0x000e2e0008004200 */
[----:B----4-:R-:W-:Y:S01]  /*2f10*/  HMMA.16816.F32 R136, R136, R134, R156 ;  /* 0x000000868888723c */ /* 0x010fe2000000189c */
[----:B------:R-:W2:Y:S04]  /*2f20*/  LDSM.16.MT88.4 R132, [R6+UR5+0xc00] ;  /* 0x000c00050684783b */ /* 0x000ea80008004200 */
[----:B------:R-:W-:Y:S07]  /*2f30*/  LDSM.16.MT88.4 R156, [R6+UR5+0x1000] ;  /* 0x00100005069c783b */ /* 0x000fee0008004200 */
[-C--:B-1----:R-:W-:Y:S01]  /*2f40*/  HMMA.16816.F32 R148, R148, R140.reuse, R144 ;  /* 0x0000008c9494723c */ /* 0x082fe20000001890 */
[----:B------:R-:W-:Y:S07]  /*2f50*/  LDSM.16.MT88.4 R144, [R13+UR5+0x1000] ;  /* 0x001000050d90783b */ /* 0x000fee0008004200 */
[----:B------:R-:W-:Y:S01]  /*2f60*/  HMMA.16816.F32 R152, R152, R140, R136 ;  /* 0x0000008c9898723c */ /* 0x000fe20000001888 */
[----:B------:R-:W1:Y:S11]  /*2f70*/  LDSM.16.M88.4 R136, [R12+UR5+0x8080] ;  /* 0x008080050c88783b */ /* 0x000e760008000200 */
[-C--:B0-----:R-:W-:Y:S01]  /*2f80*/  HMMA.16816.F32 R148, R128, R142.reuse, R148 ;  /* 0x0000008e8094723c */ /* 0x081fe20000001894 */
[----:B------:R-:W-:Y:S07]  /*2f90*/  LDSM.16.MT88.4 R128, [R13+UR5+0x1400] ;  /* 0x001400050d80783b */ /* 0x000fee0008004200 */
[----:B--2---:R-:W-:Y:S01]  /*2fa0*/  HMMA.16816.F32 R132, R132, R142, R152 ;  /* 0x0000008e8484723c */ /* 0x004fe20000001898 */
[----:B------:R-:W0:Y:S04]  /*2fb0*/  LDSM.16.MT88.4 R140, [R6+UR5+0x1400] ;  /* 0x00140005068c783b */ /* 0x000e280008004200 */
[----:B------:R-:W-:-:S15]  /*2fc0*/  LDSM.16.MT88.4 R152, [R6+UR5+0x1800] ;  /* 0x001800050698783b */ /* 0x000fde0008004200 */
[-C--:B-1----:R-:W-:Y:S01]  /*2fd0*/  HMMA.16816.F32 R156, R156, R136.reuse, R132 ;  /* 0x000000889c9c723c */ /* 0x082fe20000001884 */
[----:B------:R-:W1:Y:S07]  /*2fe0*/  LDSM.16.M88.4 R132, [R11+UR5+0x8080] ;  /* 0x008080050b84783b */ /* 0x000e6e0008000200 */
[----:B------:R-:W-:Y:S01]  /*2ff0*/  HMMA.16816.F32 R144, R144, R136, R148 ;  /* 0x000000889090723c */ /* 0x000fe20000001894 */
[----:B------:R-:W2:Y:S11]  /*3000*/  LDSM.16.MT88.4 R148, [R13+UR5+0x1800] ;  /* 0x001800050d94783b */ /* 0x000eb60008004200 */
[-C--:B0-----:R-:W-:Y:S01]  /*3010*/  HMMA.16816.F32 R140, R140, R138.reuse, R156 ;  /* 0x0000008a8c8c723c */ /* 0x081fe2000000189c */
[----:B------:R-:W-:Y:S07]  /*3020*/  LDSM.16.MT88.4 R156, [R6+UR5+0x2000] ;  /* 0x00200005069c783b */ /* 0x000fee0008004200 */
[----:B------:R-:W-:Y:S01]  /*3030*/  HMMA.16816.F32 R144, R128, R138, R144 ;  /* 0x0000008a8090723c */ /* 0x000fe20000001890 */
[----:B------:R-:W0:Y:S04]  /*3040*/  LDSM.16.MT88.4 R128, [R13+UR5+0x1c00] ;  /* 0x001c00050d80783b */ /* 0x000e280008004200 */
[----:B------:R-:W3:Y:S07]  /*3050*/  LDSM.16.MT88.4 R136, [R6+UR5+0x1c00] ;  /* 0x001c00050688783b */ /* 0x000eee0008004200 */
[-C--:B-1----:R-:W-:Y:S01]  /*3060*/  HMMA.16816.F32 R152, R152, R132.reuse, R140 ;  /* 0x000000849898723c */ /* 0x082fe2000000188c */
[----:B------:R-:W-:Y:S07]  /*3070*/  LDSM.16.M88.4 R140, [R12+UR5+0x8100] ;  /* 0x008100050c8c783b */ /* 0x000fee0008000200 */
[----:B--2---:R-:W-:Y:S01]  /*3080*/  HMMA.16816.F32 R148, R148, R132, R144 ;  /* 0x000000849494723c */ /* 0x004fe20000001890 */
[----:B------:R-:W1:-:S15]  /*3090*/  LDSM.16.MT88.4 R144, [R13+UR5+0x2000] ;  /* 0x002000050d90783b */ /* 0x000e5e0008004200 */
[----:B------:R-:W-:-:S04]  /*30a0*/  NOP ;  /* 0x0000000000007918 */ /* 0x000fc80000000000 */
[-C--:B0-----:R-:W-:Y:S01]  /*30b0*/  HMMA.16816.F32 R148, R128, R134.reuse, R148 ;  /* 0x000000868094723c */ /* 0x081fe20000001894 */
[----:B------:R-:W0:Y:S07]  /*30c0*/  LDSM.16.MT88.4 R128, [R6+UR5+0x2400] ;  /* 0x002400050680783b */ /* 0x000e2e0008004200 */
[----:B---3--:R-:W-:Y:S01]  /*30d0*/  HMMA.16816.F32 R136, R136, R134, R152 ;  /* 0x000000868888723c */ /* 0x008fe20000001898 */
[----:B------:R-:W2:Y:S04]  /*30e0*/  LDSM.16.MT88.4 R132, [R13+UR5+0x2400] ;  /* 0x002400050d84783b */ /* 0x000ea80008004200 */
[----:B------:R-:W-:Y:S07]  /*30f0*/  LDSM.16.MT88.4 R152, [R6+UR5+0x2800] ;  /* 0x002800050698783b */ /* 0x000fee0008004200 */
[-C--:B-1----:R-:W-:Y:S01]  /*3100*/  HMMA.16816.F32 R144, R144, R140.reuse, R148 ;  /* 0x0000008c9090723c */ /* 0x082fe20000001894 */
[----:B------:R-:W-:Y:S07]  /*3110*/  LDSM.16.MT88.4 R148, [R13+UR5+0x2800] ;  /* 0x002800050d94783b */ /* 0x000fee0008004200 */
[----:B------:R-:W-:Y:S01]  /*3120*/  HMMA.16816.F32 R156, R156, R140, R136 ;  /* 0x0000008c9c9c723c */ /* 0x000fe20000001888 */
[----:B------:R-:W1:-:S15]  /*3130*/  LDSM.16.M88.4 R136, [R11+UR5+0x8100] ;  /* 0x008100050b88783b */ /* 0x000e5e0008000200 */
[----:B------:R-:W-:-:S04]  /*3140*/  NOP ;  /* 0x0000000000007918 */ /* 0x000fc80000000000 */
[-C--:B0-----:R-:W-:Y:S01]  /*3150*/  HMMA.16816.F32 R128, R128, R142.reuse, R156 ;  /* 0x0000008e8080723c */ /* 0x081fe2000000189c */
[----:B------:R-:W-:Y:S07]  /*3160*/  LDSM.16.MT88.4 R156, [R13+UR5+0x3000] ;  /* 0x003000050d9c783b */ /* 0x000fee0008004200 */
[----:B--2---:R-:W-:Y:S01]  /*3170*/  HMMA.16816.F32 R140, R132, R142, R144 ;  /* 0x0000008e848c723c */ /* 0x004fe20000001890 */
[----:B------:R-:W0:Y:S04]  /*3180*/  LDSM.16.MT88.4 R144, [R6+UR5+0x2c00] ;  /* 0x002c00050690783b */ /* 0x000e280008004200 */
[----:B------:R-:W2:Y:S07]  /*3190*/  LDSM.16.MT88.4 R132, [R13+UR5+0x2c00] ;  /* 0x002c00050d84783b */ /* 0x000eae0008004200 */
[-C--:B-1----:R-:W-:Y:S01]  /*31a0*/  HMMA.16816.F32 R152, R152, R136.reuse, R128 ;  /* 0x000000889898723c */ /* 0x082fe20000001880 */
[----:B------:R-:W-:Y:S07]  /*31b0*/  LDSM.16.M88.4 R128, [R12+UR5+0x8180] ;  /* 0x008180050c80783b */ /* 0x000fee0008000200 */
[----:B------:R-:W-:Y:S01]  /*31c0*/  HMMA.16816.F32 R148, R148, R136, R140 ;  /* 0x000000889494723c */ /* 0x000fe2000000188c */
[----:B------:R-:W1:Y:S11]  /*31d0*/  LDSM.16.MT88.4 R140, [R6+UR5+0x3000] ;  /* 0x00300005068c783b */ /* 0x000e760008004200 */
        /* <DEDUP_REMOVED lines=15> */
[----:B------:R-:W1:Y:S07]  /*32d0*/  LDSM.16.M88.4 R148, [R12+UR5+0x8200] ;  /* 0x008200050c94783b */ /* 0x000e6e0008000200 */
[----:B------:R-:W-:Y:S01]  /*32e0*/  HMMA.16816.F32 R156, R152, R144, R156 ;  /* 0x00000090989c723c */ /* 0x000fe2000000189c */
[----:B------:R-:W3:Y:S11]  /*32f0*/  LDSM.16.MT88.4 R152, [R13+UR5+0x4000] ;  /* 0x004000050d98783b */ /* 0x000ef60008004200 */
[-C--:B0-----:R-:W-:Y:S01]  /*3300*/  HMMA.16816.F32 R132, R136, R146.reuse, R132 ;  /* 0x000000928884723c */ /* 0x081fe20000001884 */
[----:B------:R-:W0:Y:S07]  /*3310*/  LDSM.16.MT88.4 R136, [R13+UR5+0x4400] ;  /* 0x004400050d88783b */ /* 0x000e2e0008004200 */
[----:B--2---:R-:W-:Y:S01]  /*3320*/  HMMA.16816.F32 R156, R128, R146, R156 ;  /* 0x00000092809c723c */ /* 0x004fe2000000189c */
[----:B------:R-:W2:Y:S04]  /*3330*/  LDSM.16.MT88.4 R128, [R6+UR5+0x4400] ;  /* 0x004400050680783b */ /* 0x000ea80008004200 */
[----:B------:R-:W-:Y:S07]  /*3340*/  LDSM.16.MT88.4 R144, [R6+UR5+0x4800] ;  /* 0x004800050690783b */ /* 0x000fee0008004200 */
[-C--:B-1----:R-:W-:Y:S01]  /*3350*/  HMMA.16816.F32 R132, R140, R148.reuse, R132 ;  /* 0x000000948c84723c */ /* 0x082fe20000001884 */
[----:B------:R-:W-:Y:S07]  /*3360*/  LDSM.16.M88.4 R140, [R11+UR5+0x8200] ;  /* 0x008200050b8c783b */ /* 0x000fee0008000200 */
[----:B---3--:R-:W-:Y:S01]  /*3370*/  HMMA.16816.F32 R156, R152, R148, R156 ;  /* 0x00000094989c723c */ /* 0x008fe2000000189c */
[----:B------:R-:W1:-:S15]  /*3380*/  LDSM.16.MT88.4 R152, [R13+UR5+0x4800] ;  /* 0x004800050d98783b */ /* 0x000e5e0008004200 */
[----:B------:R-:W-:-:S04]  /*3390*/  NOP ;  /* 0x0000000000007918 */ /* 0x000fc80000000000 */
[-C--:B0-----:R-:W-:Y:S01]  /*33a0*/  HMMA.16816.F32 R156, R136, R150.reuse, R156 ;  /* 0x00000096889c723c */ /* 0x081fe2000000189c */
[----:B------:R-:W0:Y:S07]  /*33b0*/  LDSM.16.MT88.4 R136, [R6+UR5+0x4c00] ;  /* 0x004c00050688783b */ /* 0x000e2e0008004200 */
[----:B--2---:R-:W-:Y:S01]  /*33c0*/  HMMA.16816.F32 R128, R128, R150, R132 ;  /* 0x000000968080723c */ /* 0x004fe20000001884 */
[----:B------:R-:W2:Y:S04]  /*33d0*/  LDSM.16.MT88.4 R132, [R13+UR5+0x4c00] ;  /* 0x004c00050d84783b */ /* 0x000ea80008004200 */
[----:B------:R-:W-:Y:S07]  /*33e0*/  LDSM.16.M88.4 R148, [R12+UR5+0x8280] ;  /* 0x008280050c94783b */ /* 0x000fee0008000200 */
[-C--:B-1----:R-:W-:Y:S01]  /*33f0*/  HMMA.16816.F32 R156, R152, R140.reuse, R156 ;  /* 0x0000008c989c723c */ /* 0x082fe2000000189c */
[----:B------:R-:W-:Y:S07]  /*3400*/  LDSM.16.MT88.4 R152, [R13+UR5+0x5000] ;  /* 0x005000050d98783b */ /* 0x000fee0008004200 */
[----:B------:R-:W-:Y:S01]  /*3410*/  HMMA.16816.F32 R128, R144, R140, R128 ;  /* 0x0000008c9080723c */ /* 0x000fe20000001880 */
[----:B------:R-:W1:-:S15]  /*3420*/  LDSM.16.MT88.4 R144, [R6+UR5+0x5000] ;  /* 0x005000050690783b */ /* 0x000e5e0008004200 */
[----:B------:R-:W-:-:S04]  /*3430*/  NOP ;  /* 0x0000000000007918 */ /* 0x000fc80000000000 */
[-C--:B0-----:R-:W-:Y:S01]  /*3440*/  HMMA.16816.F32 R128, R136, R142.reuse, R128 ;  /* 0x0000008e8880723c */ /* 0x081fe20000001880 */
[----:B------:R-:W0:Y:S07]  /*3450*/  LDSM.16.MT88.4 R136, [R6+UR5+0x5400] ;  /* 0x005400050688783b */ /* 0x000e2e0008004200 */
[----:B--2---:R-:W-:Y:S01]  /*3460*/  HMMA.16816.F32 R156, R132, R142, R156 ;  /* 0x0000008e849c723c */ /* 0x004fe2000000189c */
[----:B------:R-:W2:Y:S04]  /*3470*/  LDSM.16.MT88.4 R132, [R13+UR5+0x5400] ;  /* 0x005400050d84783b */ /* 0x000ea80008004200 */
[----:B------:R-:W-:Y:S07]  /*3480*/  LDSM.16.MT88.4 R140, [R6+UR5+0x5800] ;  /* 0x00580005068c783b */ /* 0x000fee0008004200 */
[-C--:B-1----:R-:W-:Y:S01]  /*3490*/  HMMA.16816.F32 R128, R144, R148.reuse, R128 ;  /* 0x000000949080723c */ /* 0x082fe20000001880 */
[----:B------:R-:W1:Y:S07]  /*34a0*/  LDSM.16.M88.4 R144, [R11+UR5+0x8280] ;  /* 0x008280050b90783b */ /* 0x000e6e0008000200 */
[----:B------:R-:W-:Y:S01]  /*34b0*/  HMMA.16816.F32 R156, R152, R148, R156 ;  /* 0x00000094989c723c */ /* 0x000fe2000000189c */
[----:B------:R-:W3:Y:S11]  /*34c0*/  LDSM.16.MT88.4 R152, [R13+UR5+0x5800] ;  /* 0x005800050d98783b */ /* 0x000ef60008004200 */
[-C--:B0-----:R-:W-:Y:S01]  /*34d0*/  HMMA.16816.F32 R128, R136, R150.reuse, R128 ;  /* 0x000000968880723c */ /* 0x081fe20000001880 */
[----:B------:R-:W-:Y:S07]  /*34e0*/  LDSM.16.MT88.4 R136, [R13+UR5+0x5c00] ;  /* 0x005c00050d88783b */ /* 0x000fee0008004200 */
[----:B--2---:R-:W-:Y:S01]  /*34f0*/  HMMA.16816.F32 R156, R132, R150, R156 ;  /* 0x00000096849c723c */ /* 0x004fe2000000189c */
[----:B------:R-:W0:Y:S04]  /*3500*/  LDSM.16.MT88.4 R132, [R6+UR5+0x5c00] ;  /* 0x005c00050684783b */ /* 0x000e280008004200 */
[----:B------:R-:W-:Y:S07]  /*3510*/  LDSM.16.MT88.4 R148, [R6+UR5+0x6000] ;  /* 0x006000050694783b */ /* 0x000fee0008004200 */
[-C--:B-1----:R-:W-:Y:S01]  /*3520*/  HMMA.16816.F32 R128, R140, R144.reuse, R128 ;  /* 0x000000908c80723c */ /* 0x082fe20000001880 */
[----:B------:R-:W1:Y:S07]  /*3530*/  LDSM.16.M88.4 R140, [R12+UR5+0x8300] ;  /* 0x008300050c8c783b */ /* 0x000e6e0008000200 */
[----:B---3--:R-:W-:Y:S01]  /*3540*/  HMMA.16816.F32 R156, R152, R144, R156 ;  /* 0x00000090989c723c */ /* 0x008fe2000000189c */
[----:B------:R-:W2:Y:S11]  /*3550*/  LDSM.16.MT88.4 R152, [R13+UR5+0x6000] ;  /* 0x006000050d98783b */ /* 0x000eb60008004200 */
[-C--:B0-----:R-:W-:Y:S01]  /*3560*/  HMMA.16816.F32 R128, R132, R146.reuse, R128 ;  /* 0x000000928480723c */ /* 0x081fe20000001880 */
[----:B------:R-:W0:Y:S07]  /*3570*/  LDSM.16.MT88.4 R132, [R6+UR5+0x6400] ;  /* 0x006400050684783b */ /* 0x000e2e0008004200 */
[----:B------:R-:W-:Y:S01]  /*3580*/  HMMA.16816.F32 R156, R136, R146, R156 ;  /* 0x00000092889c723c */ /* 0x000fe2000000189c */
[----:B------:R-:W3:Y:S04]  /*3590*/  LDSM.16.MT88.4 R136, [R13+UR5+0x6400] ;  /* 0x006400050d88783b */ /* 0x000ee80008004200 */
[----:B------:R-:W-:Y:S07]  /*35a0*/  LDSM.16.MT88.4 R144, [R6+UR5+0x6800] ;  /* 0x006800050690783b */ /* 0x000fee0008004200 */
[-C--:B-1----:R-:W-:Y:S01]  /*35b0*/  HMMA.16816.F32 R128, R148, R140.reuse, R128 ;  /* 0x0000008c9480723c */ /* 0x082fe20000001880 */
[----:B------:R-:W1:Y:S07]  /*35c0*/  LDSM.16.M88.4 R148, [R11+UR5+0x8300] ;  /* 0x008300050b94783b */ /* 0x000e6e0008000200 */
[----:B--2---:R-:W-:Y:S01]  /*35d0*/  HMMA.16816.F32 R152, R152, R140, R156 ;  /* 0x0000008c9898723c */ /* 0x004fe2000000189c */
[----:B------:R-:W2:Y:S11]  /*35e0*/  LDSM.16.MT88.4 R156, [R13+UR5+0x6800] ;  /* 0x006800050d9c783b */ /* 0x000eb60008004200 */
[-C--:B0-----:R-:W-:Y:S01]  /*35f0*/  HMMA.16816.F32 R128, R132, R142.reuse, R128 ;  /* 0x0000008e8480723c */ /* 0x081fe20000001880 */
[----:B------:R-:W0:Y:S07]  /*3600*/  LDSM.16.MT88.4 R132, [R13+UR5+0x6c00] ;  /* 0x006c00050d84783b */ /* 0x000e2e0008004200 */
[----:B---3--:R-:W-:Y:S01]  /*3610*/  HMMA.16816.F32 R152, R136, R142, R152 ;  /* 0x0000008e8898723c */ /* 0x008fe20000001898 */
[----:B------:R-:W3:Y:S04]  /*3620*/  LDSM.16.MT88.4 R136, [R6+UR5+0x6c00] ;  /* 0x006c00050688783b */ /* 0x000ee80008004200 */
[----:B------:R-:W-:Y:S07]  /*3630*/  LDSM.16.M88.4 R140, [R12+UR5+0x8380] ;  /* 0x008380050c8c783b */ /* 0x000fee0008000200 */
[-C--:B-1----:R-:W-:Y:S01]  /*3640*/  HMMA.16816.F32 R128, R144, R148.reuse, R128 ;  /* 0x000000949080723c */ /* 0x082fe20000001880 */
[----:B------:R-:W-:Y:S07]  /*3650*/  LDSM.16.MT88.4 R144, [R6+UR5+0x7000] ;  /* 0x007000050690783b */ /* 0x000fee0008004200 */
        /* <DEDUP_REMOVED lines=11> */
[----:B------:R-:W1:Y:S11]  /*3710*/  LDSM.16.M88.4 R144, [R11+UR5+0x8380] ;  /* 0x008380050b90783b */ /* 0x000e760008000200 */
[-C--:B0-----:R-:W-:Y:S08]  /*3720*/  HMMA.16816.F32 R132, R132, R142.reuse, R152 ;  /* 0x0000008e8484723c */ /* 0x081ff00000001898 */
[----:B--2---:R-:W-:Y:S01]  /*3730*/  HMMA.16816.F32 R128, R136, R142, R128 ;  /* 0x0000008e8880723c */ /* 0x004fe20000001880 */
[----:B------:R-:W0:Y:S04]  /*3740*/  LDSM.16.MT88.4 R136, [R6+UR5+0x7c00] ;  /* 0x007c00050688783b */ /* 0x000e280008004200 */
[----:B------:R-:W2:-:S15]  /*3750*/  LDSM.16.MT88.4 R140, [R13+UR5+0x7c00] ;  /* 0x007c00050d8c783b */ /* 0x000e9e0008004200 */
[-C--:B-1----:R-:W-:Y:S08]  /*3760*/  HMMA.16816.F32 R128, R148, R144.reuse, R128 ;  /* 0x000000909480723c */ /* 0x082ff00000001880 */
[----:B------:R-:W-:-:S12]  /*3770*/  HMMA.16816.F32 R132, R156, R144, R132 ;  /* 0x000000909c84723c */ /* 0x000fd80000001884 */
[-C--:B0-----:R-:W-:Y:S08]  /*3780*/  HMMA.16816.F32 R128, R136, R146.reuse, R128 ;  /* 0x000000928880723c */ /* 0x081ff00000001880 */
[----:B--2---:R-:W-:Y:S11]  /*3790*/  HMMA.16816.F32 R132, R140, R146, R132 ;  /* 0x000000928c84723c */ /* 0x004ff60000001884 */
[----:B------:R-:W-:Y:S01]  /*37a0*/  FMUL R11, R128, UR9 ;  /* 0x00000009800b7c20 */ /* 0x000fe20008400000 */
[----:B------:R-:W-:Y:S01]  /*37b0*/  FMUL R12, R129, UR9 ;  /* 0x00000009810c7c20 */ /* 0x000fe20008400000 */
[----:B------:R-:W-:Y:S01]  /*37c0*/  FMUL R136, R130, UR9 ;  /* 0x0000000982887c20 */ /* 0x000fe20008400000 */
[----:B------:R-:W-:-:S05]  /*37d0*/  FMUL R137, R131, UR9 ;  /* 0x0000000983897c20 */ /* 0x000fca0008400000 */
[----:B------:R-:W-:Y:S01]  /*37e0*/  FMUL R138, R132, UR9 ;  /* 0x00000009848a7c20 */ /* 0x000fe20008400000 */
[----:B------:R-:W-:Y:S01]  /*37f0*/  FMUL R139, R133, UR9 ;  /* 0x00000009858b7c20 */ /* 0x000fe20008400000 */
[----:B------:R-:W-:Y:S01]  /*3800*/  FMUL R6, R134, UR9 ;  /* 0x0000000986067c20 */ /* 0x000fe20008400000 */
[----:B------:R-:W-:Y:S01]  /*3810*/  FMUL R13, R135, UR9 ;  /* 0x00000009870d7c20 */ /* 0x000fe20008400000 */
[----:B------:R-:W-:Y:S02]  /*3820*/  FMNMX R12, R11, R12, !PT ;  /* 0x0000000c0b0c7209 */ /* 0x000fe40007800000 */
[----:B------:R-:W-:Y:S02]  /*3830*/  FMNMX R136, R136, R137, !PT ;  /* 0x0000008988887209 */ /* 0x000fe40007800000 */
[----:B------:R-:W-:Y:S02]  /*3840*/  FMNMX R138, R138, R139, !PT ;  /* 0x0000008b8a8a7209 */ /* 0x000fe40007800000 */
[----:B------:R-:W-:Y:S01]  /*3850*/  FMNMX R6, R6, R13, !PT ;  /* 0x0000000d06067209 */ /* 0x000fe20007800000 */
[----:B------:R-:W0:Y:S04]  /*3860*/  SHFL.BFLY PT, R139, R136, 0x2, 0x1f ;  /* 0x0c401f00888b7f89 */ /* 0x000e2800000e0000 */
[----:B------:R-:W1:Y:S04]  /*3870*/  SHFL.BFLY PT, R13, R12, 0x2, 0x1f ;  /* 0x0c401f000c0d7f89 */ /* 0x000e6800000e0000 */
[----:B------:R-:W2:Y:S04]  /*3880*/  SHFL.BFLY PT, R141, R138, 0x2, 0x1f ;  /* 0x0c401f008a8d7f89 */ /* 0x000ea800000e0000 */
[----:B------:R-:W3:Y:S01]  /*3890*/  SHFL.BFLY PT, R143, R6, 0x2, 0x1f ;  /* 0x0c401f00068f7f89 */ /* 0x000ee200000e0000 */
[----:B------:R-:W4:Y:S01]  /*38a0*/  S2R R11, SR_TID.X ;  /* 0x00000000000b7919 */ /* 0x000f220000002100 */
[----:B0-----:R-:W-:-:S02]  /*38b0*/  FMNMX R139, R136, R139, !PT ;  /* 0x0000008b888b7209 */ /* 0x001fc40007800000 */
[----:B-1----:R-:W-:Y:S02]  /*38c0*/  FMNMX R137, R12, R13, !PT ;  /* 0x0000000d0c897209 */ /* 0x002fe40007800000 */
[----:B--2---:R-:W-:Y:S02]  /*38d0*/  FMNMX R141, R138, R141, !PT ;  /* 0x0000008d8a8d7209 */ /* 0x004fe40007800000 */
[----:B---3--:R-:W-:Y:S01]  /*38e0*/  FMNMX R143, R6, R143, !PT ;  /* 0x0000008f068f7209 */ /* 0x008fe20007800000 */
[----:B------:R-:W0:Y:S04]  /*38f0*/  SHFL.BFLY PT, R142, R137, 0x1, 0x1f ;  /* 0x0c201f00898e7f89 */ /* 0x000e2800000e0000 */
[----:B------:R-:W1:Y:S04]  /*3900*/  SHFL.BFLY PT, R144, R139, 0x1, 0x1f ;  /* 0x0c201f008b907f89 */ /* 0x000e6800000e0000 */
[----:B------:R-:W2:Y:S04]  /*3910*/  SHFL.BFLY PT, R136, R141, 0x1, 0x1f ;  /* 0x0c201f008d887f89 */ /* 0x000ea800000e0000 */
[----:B------:R-:W3:Y:S01]  /*3920*/  SHFL.BFLY PT, R138, R143, 0x1, 0x1f ;  /* 0x0c201f008f8a7f89 */ /* 0x000ee200000e0000 */
[----:B----4-:R-:W-:Y:S01]  /*3930*/  IMAD.SHL.U32 R12, R11, 0x2, RZ ;  /* 0x000000020b0c7824 */ /* 0x010fe200078e00ff */
[----:B------:R-:W-:-:S02]  /*3940*/  UMOV UR5, 0x400 ;  /* 0x0000040000057882 */ /* 0x000fc40000000000 */
[----:B------:R-:W-:Y:S02]  /*3950*/  ULEA UR5, UR7, UR5, 0x18 ;  /* 0x0000000507057291 */ /* 0x000fe4000f8ec0ff */
[----:B------:R-:W-:Y:S02]  /*3960*/  LOP3.LUT R13, R12, 0x38, RZ, 0xc0, !PT ;  /* 0x000000380c0d7812 */ /* 0x000fe400078ec0ff */
[----:B------:R-:W-:-:S03]  /*3970*/  SHF.R.U32.HI R6, RZ, 0x3, R11 ;  /* 0x00000003ff067819 */ /* 0x000fc6000001160b */
[----:B------:R-:W-:Y:S01]  /*3980*/  VIADD R140, R13, UR5 ;  /* 0x000000050d8c7c36 */ /* 0x000fe20008000000 */
[----:B------:R-:W-:Y:S01]  /*3990*/  LOP3.LUT R145, R6, 0x4, RZ, 0xc0, !PT ;  /* 0x0000000406917812 */ /* 0x000fe200078ec0ff */
[----:B------:R-:W-:Y:S01]  /*39a0*/  BAR.SYNC.DEFER_BLOCKING 0x0 ;  /* 0x0000000000007b1d */ /* 0x000fe20000010000 */
[----:B0-----:R-:W-:Y:S02]  /*39b0*/  FMNMX R137, R137, R142, !PT ;  /* 0x0000008e89897209 */ /* 0x001fe40007800000 */
[----:B------:R-:W-:Y:S02]  /*39c0*/  IADD3 R140, PT, PT, R140, R145, RZ ;  /* 0x000000918c8c7210 */ /* 0x000fe40007ffe0ff */
[----:B-1----:R-:W-:Y:S02]  /*39d0*/  FMNMX R139, R139, R144, !PT ;  /* 0x000000908b8b7209 */ /* 0x002fe40007800000 */
[----:B--2---:R-:W-:Y:S02]  /*39e0*/  FMNMX R141, R141, R136, !PT ;  /* 0x000000888d8d7209 */ /* 0x004fe40007800000 */
[----:B---3--:R-:W-:Y:S01]  /*39f0*/  FMNMX R143, R143, R138, !PT ;  /* 0x0000008a8f8f7209 */ /* 0x008fe20007800000 */
[----:B------:R-:W-:Y:S04]  /*3a00*/  @P0 STS [R140+0x8000], R137 ;  /* 0x008000898c000388 */ /* 0x000fe80000000800 */
[----:B------:R-:W-:Y:S04]  /*3a10*/  @P0 STS [R140+0x8040], R139 ;  /* 0x0080408b8c000388 */ /* 0x000fe80000000800 */
[----:B------:R-:W-:Y:S04]  /*3a20*/  @P0 STS [R140+0x8080], R141 ;  /* 0x0080808d8c000388 */ /* 0x000fe80000000800 */
[----:B------:R-:W-:Y:S01]  /*3a30*/  @P0 STS [R140+0x80c0], R143 ;  /* 0x0080c08f8c000388 */ /* 0x000fe20000000800 */
[----:B------:R-:W-:-:S04]  /*3a40*/  LOP3.LUT R148, R11, 0xff, RZ, 0xc0, !PT ;  /* 0x000000ff0b947812 */ /* 0x000fc800078ec0ff */
[----:B------:R-:W-:Y:S01]  /*3a50*/  LEA R148, R148, UR5, 0x2 ;  /* 0x0000000594947c11 */ /* 0x000fe2000f8e10ff */
[----:B------:R-:W-:Y:S06]  /*3a60*/  BAR.SYNC.DEFER_BLOCKING 0x0 ;  /* 0x0000000000007b1d */ /* 0x000fec0000010000 */
[----:B------:R-:W0:Y:S04]  /*3a70*/  @!P2 LDS R4, [R148+0x8000] ;  /* 0x008000009404a984 */ /* 0x000e280000000800 */
[----:B0-----:R-:W0:Y:S02]  /*3a80*/  SHFL.BFLY PT, R145, R4, 0x1, 0x1f ;  /* 0x0c201f0004917f89 */ /* 0x001e2400000e0000 */
[----:B0-----:R-:W-:-:S05]  /*3a90*/  FMNMX R145, R4, R145, !PT ;  /* 0x0000009104917209 */ /* 0x001fca0007800000 */
[----:B------:R-:W-:Y:S01]  /*3aa0*/  @P1 STS [R148+0x8000], R145 ;  /* 0x0080009194001388 */ /* 0x000fe20000000800 */
[----:B------:R-:W-:Y:S06]  /*3ab0*/  BAR.SYNC.DEFER_BLOCKING 0x0 ;  /* 0x0000000000007b1d */ /* 0x000fec0000010000 */
[----:B------:R-:W0:Y:S04]  /*3ac0*/  LDS R6, [R13+UR5+0x8000] ;  /* 0x008000050d067984 */ /* 0x000e280008000800 */
[----:B------:R-:W1:Y:S04]  /*3ad0*/  LDS R138, [R13+UR5+0x8080] ;  /* 0x008080050d8a7984 */ /* 0x000e680008000800 */
[----:B------:R-:W2:Y:S04]  /*3ae0*/  LDS R137, [R13+UR5+0x8040] ;  /* 0x008040050d897984 */ /* 0x000ea80008000800 */
[----:B------:R-:W3:Y:S01]  /*3af0*/  LDS R139, [R13+UR5+0x80c0] ;  /* 0x0080c0050d8b7984 */ /* 0x000ee20008000800 */
[----:B0-----:R-:W-:-:S05]  /*3b00*/  FMNMX R6, R6, R7, !PT ;  /* 0x0000000706067209 */ /* 0x001fca0007800000 */
[----:B------:R-:W-:Y:S01]  /*3b10*/  FFMA R128, R128, UR9, -R6 ;  /* 0x0000000980807c23 */ /* 0x000fe20008000806 */
[----:B-1----:R-:W-:-:S03]  /*3b20*/  FMNMX R151, R138, R9, !PT ;  /* 0x000000098a977209 */ /* 0x002fc60007800000 */
[----:B------:R-:W-:Y:S01]  /*3b30*/  FMUL R128, R128, 1.4426950216293334961 ;  /* 0x3fb8aa3b80807820 */ /* 0x000fe20000400000 */
[----:B--2---:R-:W-:Y:S01]  /*3b40*/  FMNMX R150, R137, R8, !PT ;  /* 0x0000000889967209 */ /* 0x004fe20007800000 */
[----:B------:R-:W-:Y:S01]  /*3b50*/  FFMA R129, R129, UR9, -R6 ;  /* 0x0000000981817c23 */ /* 0x000fe20008000806 */
[----:B---3--:R-:W-:Y:S01]  /*3b60*/  FMNMX R152, R139, R10, !PT ;  /* 0x0000000a8b987209 */ /* 0x008fe20007800000 */
[----:B------:R0:W-:Y:S02]  /*3b70*/  MUFU.EX2 R136, R128 ;  /* 0x0000008000887308 */ /* 0x0001e40000000800 */
[--C-:B------:R-:W-:Y:S01]  /*3b80*/  FFMA R130, R130, UR9, -R150.reuse ;  /* 0x0000000982827c23 */ /* 0x100fe20008000896 */
[----:B------:R-:W-:Y:S01]  /*3b90*/  FMUL R129, R129, 1.4426950216293334961 ;  /* 0x3fb8aa3b81817820 */ /* 0x000fe20000400000 */
[----:B------:R-:W-:Y:S01]  /*3ba0*/  FFMA R131, R131, UR9, -R150 ;  /* 0x0000000983837c23 */ /* 0x000fe20008000896 */
[--C-:B0-----:R-:W-:Y:S01]  /*3bb0*/  FFMA R128, R133, UR9, -R151.reuse ;  /* 0x0000000985807c23 */ /* 0x101fe20008000897 */
[----:B------:R-:W-:Y:S01]  /*3bc0*/  FFMA R132, R132, UR9, -R151 ;  /* 0x0000000984847c23 */ /* 0x000fe20008000897 */
[----:B------:R-:W-:-:S02]  /*3bd0*/  FFMA R134, R134, UR9, -R152 ;  /* 0x0000000986867c23 */ /* 0x000fc40008000898 */
[----:B------:R-:W-:Y:S01]  /*3be0*/  FMUL R139, R128, 1.4426950216293334961 ;  /* 0x3fb8aa3b808b7820 */ /* 0x000fe20000400000 */
[----:B------:R-:W-:Y:S01]  /*3bf0*/  FFMA R128, R135, UR9, -R152 ;  /* 0x0000000987807c23 */ /* 0x000fe20008000898 */
[----:B------:R-:W-:Y:S01]  /*3c00*/  FMUL R130, R130, 1.4426950216293334961 ;  /* 0x3fb8aa3b82827820 */ /* 0x000fe20000400000 */
[----:B------:R0:W1:Y:S01]  /*3c10*/  MUFU.EX2 R137, R129 ;  /* 0x0000008100897308 */ /* 0x0000620000000800 */
[----:B------:R-:W-:Y:S01]  /*3c20*/  FMUL R131, R131, 1.4426950216293334961 ;  /* 0x3fb8aa3b83837820 */ /* 0x000fe20000400000 */
[----:B------:R-:W-:Y:S01]  /*3c30*/  FMUL R132, R132, 1.4426950216293334961 ;  /* 0x3fb8aa3b84847820 */ /* 0x000fe20000400000 */
[----:B------:R-:W-:Y:S01]  /*3c40*/  FMUL R128, R128, 1.4426950216293334961 ;  /* 0x3fb8aa3b80807820 */ /* 0x000fe20000400000 */
[----:B0-----:R-:W-:-:S04]  /*3c50*/  FMUL R129, R134, 1.4426950216293334961 ;  /* 0x3fb8aa3b86817820 */ /* 0x001fc80000400000 */
[----:B------:R-:W-:Y:S08]  /*3c60*/  MUFU.EX2 R130, R130 ;  /* 0x0000008200827308 */ /* 0x000ff00000000800 */
[----:B------:R1:W0:Y:S08]  /*3c70*/  MUFU.EX2 R138, R131 ;  /* 0x00000083008a7308 */ /* 0x0002300000000800 */
[----:B------:R-:W-:Y:S08]  /*3c80*/  MUFU.EX2 R133, R132 ;  /* 0x0000008400857308 */ /* 0x000ff00000000800 */
[----:B------:R-:W2:Y:S08]  /*3c90*/  MUFU.EX2 R139, R139 ;  /* 0x0000008b008b7308 */ /* 0x000eb00000000800 */
[----:B------:R-:W-:Y:S08]  /*3ca0*/  MUFU.EX2 R135, R129 ;  /* 0x0000008100877308 */ /* 0x000ff00000000800 */
[----:B------:R-:W3:Y:S01]  /*3cb0*/  MUFU.EX2 R134, R128 ;  /* 0x0000008000867308 */ /* 0x000ee20000000800 */
[----:B-1----:R-:W-:Y:S01]  /*3cc0*/  FADD R131, R136, R137 ;  /* 0x0000008988837221 */ /* 0x002fe20000000000 */
[----:B0-----:R-:W-:Y:S01]  /*3cd0*/  FADD R141, R130, R138 ;  /* 0x0000008a828d7221 */ /* 0x001fe20000000000 */
[----:B--2---:R-:W-:-:S03]  /*3ce0*/  FADD R132, R133, R139 ;  /* 0x0000008b85847221 */ /* 0x004fc60000000000 */
[----:B------:R-:W0:Y:S04]  /*3cf0*/  SHFL.BFLY PT, R144, R131, 0x2, 0x1f ;  /* 0x0c401f0083907f89 */ /* 0x000e2800000e0000 */
[----:B------:R-:W1:Y:S01]  /*3d00*/  SHFL.BFLY PT, R146, R141, 0x2, 0x1f ;  /* 0x0c401f008d927f89 */ /* 0x000e6200000e0000 */
[----:B---3--:R-:W-:-:S03]  /*3d10*/  FADD R142, R135, R134 ;  /* 0x00000086878e7221 */ /* 0x008fc60000000000 */
[----:B------:R-:W2:Y:S04]  /*3d20*/  SHFL.BFLY PT, R143, R132, 0x2, 0x1f ;  /* 0x0c401f00848f7f89 */ /* 0x000ea800000e0000 */
[----:B------:R-:W3:Y:S01]  /*3d30*/  SHFL.BFLY PT, R145, R142, 0x2, 0x1f ;  /* 0x0c401f008e917f89 */ /* 0x000ee200000e0000 */
[----:B0-----:R-:W-:Y:S01]  /*3d40*/  FADD R144, R131, R144 ;  /* 0x0000009083907221 */ /* 0x001fe20000000000 */
[----:B-1----:R-:W-:-:S04]  /*3d50*/  FADD R146, R141, R146 ;  /* 0x000000928d927221 */ /* 0x002fc80000000000 */
[----:B------:R-:W0:Y:S01]  /*3d60*/  SHFL.BFLY PT, R129, R144, 0x1, 0x1f ;  /* 0x0c201f0090817f89 */ /* 0x000e2200000e0000 */
[----:B--2---:R-:W-:Y:S01]  /*3d70*/  FADD R128, R132, R143 ;  /* 0x0000008f84807221 */ /* 0x004fe20000000000 */
[----:B---3--:R-:W-:Y:S02]  /*3d80*/  FADD R147, R142, R145 ;  /* 0x000000918e937221 */ /* 0x008fe40000000000 */
[----:B------:R-:W1:Y:S04]  /*3d90*/  SHFL.BFLY PT, R143, R146, 0x1, 0x1f ;  /* 0x0c201f00928f7f89 */ /* 0x000e6800000e0000 */
[----:B------:R-:W2:Y:S04]  /*3da0*/  SHFL.BFLY PT, R145, R128, 0x1, 0x1f ;  /* 0x0c201f0080917f89 */ /* 0x000ea800000e0000 */
[----:B------:R-:W3:Y:S01]  /*3db0*/  SHFL.BFLY PT, R154, R147, 0x1, 0x1f ;  /* 0x0c201f00939a7f89 */ /* 0x000ee200000e0000 */
[----:B0-----:R-:W-:Y:S01]  /*3dc0*/  FADD R131, R144, R129 ;  /* 0x0000008190837221 */ /* 0x001fe20000000000 */
[----:B------:R-:W-:Y:S01]  /*3dd0*/  BAR.SYNC.DEFER_BLOCKING 0x0 ;  /* 0x0000000000007b1d */ /* 0x000fe20000010000 */
[----:B-1----:R-:W-:Y:S01]  /*3de0*/  FADD R143, R146, R143 ;  /* 0x0000008f928f7221 */ /* 0x002fe20000000000 */
[----:B--2---:R-:W-:Y:S01]  /*3df0*/  FADD R145, R128, R145 ;  /* 0x0000009180917221 */ /* 0x004fe20000000000 */
[----:B---3--:R-:W-:-:S03]  /*3e00*/  FADD R141, R147, R154 ;  /* 0x0000009a938d7221 */ /* 0x008fc60000000000 */
[----:B------:R-:W-:Y:S04]  /*3e10*/  @P0 STS [R140+0x8000], R131 ;  /* 0x008000838c000388 */ /* 0x000fe80000000800 */
[----:B------:R-:W-:Y:S04]  /*3e20*/  @P0 STS [R140+0x8040], R143 ;  /* 0x0080408f8c000388 */ /* 0x000fe80000000800 */
[----:B------:R-:W-:Y:S04]  /*3e30*/  @P0 STS [R140+0x8080], R145 ;  /* 0x008080918c000388 */ /* 0x000fe80000000800 */
[----:B------:R-:W-:Y:S01]  /*3e40*/  @P0 STS [R140+0x80c0], R141 ;  /* 0x0080c08d8c000388 */ /* 0x000fe20000000800 */
[----:B------:R-:W-:Y:S06]  /*3e50*/  BAR.SYNC.DEFER_BLOCKING 0x0 ;  /* 0x0000000000007b1d */ /* 0x000fec0000010000 */
[----:B------:R-:W0:Y:S01]  /*3e60*/  @!P2 LDS R2, [R148+0x8000] ;  /* 0x008000009402a984 */ /* 0x000e220000000800 */
[C---:B------:R-:W-:Y:S01]  /*3e70*/  LOP3.LUT R132, R11.reuse, 0x10, RZ, 0xc0, !PT ;  /* 0x000000100b847812 */ /* 0x040fe200078ec0ff */
[----:B------:R-:W-:-:S03]  /*3e80*/  IMAD.SHL.U32 R128, R11, 0x20, RZ ;  /* 0x000000200b807824 */ /* 0x000fc600078e00ff */
[----:B------:R-:W-:Y:S01]  /*3e90*/  LEA R147, R132, UR5, 0x7 ;  /* 0x0000000584937c11 */ /* 0x000fe2000f8e38ff */
[----:B0-----:R-:W0:Y:S01]  /*3ea0*/  SHFL.BFLY PT, R129, R2, 0x1, 0x1f ;  /* 0x0c201f0002817f89 */ /* 0x001e2200000e0000 */
[----:B------:R-:W-:Y:S02]  /*3eb0*/  LOP3.LUT R132, R128, 0x60, RZ, 0xc0, !PT ;  /* 0x0000006080847812 */ /* 0x000fe400078ec0ff */
[----:B------:R-:W-:Y:S02]  /*3ec0*/  SHF.R.S32.HI R131, RZ, 0x2, R11 ;  /* 0x00000002ff837819 */ /* 0x000fe4000001140b */
[----:B------:R-:W-:Y:S01]  /*3ed0*/  LOP3.LUT R141, R11, 0x20, RZ, 0xc0, !PT ;  /* 0x000000200b8d7812 */ /* 0x000fe200078ec0ff */
[----:B------:R-:W-:Y:S01]  /*3ee0*/  IMAD.IADD R142, R132, 0x1, R147 ;  /* 0x00000001848e7824 */ /* 0x000fe200078e0293 */
[----:B------:R-:W-:Y:S01]  /*3ef0*/  SGXT R132, R131, 0x1 ;  /* 0x000000018384781a */ /* 0x000fe20000000200 */
[----:B0-----:R-:W-:-:S05]  /*3f00*/  FADD R149, R2, R129 ;  /* 0x0000008102957221 */ /* 0x001fca0000000000 */
[----:B------:R0:W-:Y:S01]  /*3f10*/  @P1 STS [R148+0x8000], R149 ;  /* 0x0080009594001388 */ /* 0x0001e20000000800 */
[----:B------:R-:W-:Y:S02]  /*3f20*/  LOP3.LUT R131, R11, 0xe0, RZ, 0xc0, !PT ;  /* 0x000000e00b837812 */ /* 0x000fe400078ec0ff */
[----:B------:R-:W-:Y:S02]  /*3f30*/  SHF.R.U32.HI R144, RZ, 0x1, R141 ;  /* 0x00000001ff907819 */ /* 0x000fe4000001168d */
[----:B------:R-:W-:Y:S02]  /*3f40*/  LOP3.LUT R141, R132, 0x90, RZ, 0xc0, !PT ;  /* 0x00000090848d7812 */ /* 0x000fe400078ec0ff */
[----:B------:R-:W-:Y:S01]  /*3f50*/  LEA R142, R131, R142, 0x3 ;  /* 0x0000008e838e7211 */ /* 0x000fe200078e18ff */
[----:B------:R-:W-:Y:S01]  /*3f60*/  IMAD.WIDE R146, R3, 0x2, R170 ;  /* 0x0000000203927825 */ /* 0x000fe200078e02aa */
[----:B------:R-:W-:-:S03]  /*3f70*/  LOP3.LUT R131, R141, 0x10, R12, 0x78, !PT ;  /* 0x000000108d837812 */ /* 0x000fc600078e780c */
[----:B------:R-:W-:Y:S01]  /*3f80*/  FADD R7, -R6, R7 ;  /* 0x0000000706077221 */ /* 0x000fe20000000100 */
[----:B------:R-:W-:Y:S01]  /*3f90*/  FADD R8, -R150, R8 ;  /* 0x0000000896087221 */ /* 0x000fe20000000100 */
[----:B------:R-:W-:Y:S01]  /*3fa0*/  SHF.R.S32.HI R143, RZ, 0x6, R11 ;  /* 0x00000006ff8f7819 */ /* 0x000fe2000001140b */
[----:B------:R-:W-:Y:S01]  /*3fb0*/  IMAD.IADD R129, R131, 0x1, R142 ;  /* 0x0000000183817824 */ /* 0x000fe200078e028e */
[----:B------:R-:W-:Y:S01]  /*3fc0*/  BAR.SYNC.DEFER_BLOCKING 0x0 ;  /* 0x0000000000007b1d */ /* 0x000fe20000010000 */
[----:B0-----:R-:W-:Y:S01]  /*3fd0*/  FMUL R149, R8, 1.4426950216293334961 ;  /* 0x3fb8aa3b08957820 */ /* 0x001fe20000400000 */
[----:B------:R-:W-:Y:S01]  /*3fe0*/  SGXT R140, R143, 0x1 ;  /* 0x000000018f8c781a */ /* 0x000fe20000000200 */
[----:B------:R-:W-:Y:S01]  /*3ff0*/  FMUL R148, R7, 1.4426950216293334961 ;  /* 0x3fb8aa3b07947820 */ /* 0x000fe20000400000 */
[----:B------:R-:W-:Y:S01]  /*4000*/  FADD R8, -R151, R9 ;  /* 0x0000000997087221 */ /* 0x000fe20000000100 */
[----:B------:R-:W-:Y:S01]  /*4010*/  FADD R9, -R152, R10 ;  /* 0x0000000a98097221 */ /* 0x000fe20000000100 */
[----:B------:R-:W-:-:S02]  /*4020*/  LOP3.LUT R143, R140, 0x90, RZ, 0xc0, !PT ;  /* 0x000000908c8f7812 */ /* 0x000fc400078ec0ff */
[----:B------:R-:W-:Y:S02]  /*4030*/  FMUL R8, R8, 1.4426950216293334961 ;  /* 0x3fb8aa3b08087820 */ /* 0x000fe40000400000 */
[----:B------:R-:W-:Y:S01]  /*4040*/  LOP3.LUT R132, R143, 0x17e, R12, 0x78, !PT ;  /* 0x0000017e8f847812 */ /* 0x000fe200078e780c */
[----:B------:R0:W2:Y:S01]  /*4050*/  LDG.E.U16 R142, desc[UR10][R146.64] ;  /* 0x0000000a928e7981 */ /* 0x0000a2000c1e1500 */
[----:B------:R-:W-:-:S03]  /*4060*/  LOP3.LUT R144, R141, R144, RZ, 0x3c, !PT ;  /* 0x000000908d907212 */ /* 0x000fc600078e3cff */
[----:B------:R-:W-:Y:S01]  /*4070*/  LDS R10, [R13+UR5+0x8000] ;  /* 0x008000050d0a7984 */ /* 0x000fe20008000800 */
[----:B0-----:R-:W-:-:S05]  /*4080*/  IMAD.WIDE R146, R3, 0x2, R160 ;  /* 0x0000000203927825 */ /* 0x001fca00078e02a0 */
[----:B------:R0:W3:Y:S01]  /*4090*/  LDG.E.U16 R7, desc[UR10][R146.64] ;  /* 0x0000000a92077981 */ /* 0x0000e2000c1e1500 */
[----:B------:R1:W4:Y:S01]  /*40a0*/  MUFU.EX2 R12, R8 ;  /* 0x00000008000c7308 */ /* 0x0003220000000800 */
[----:B0-----:R-:W-:Y:S02]  /*40b0*/  IMAD.WIDE R146, R3, 0x2, R14 ;  /* 0x0000000203927825 */ /* 0x001fe400078e020e */
[----:B-1----:R-:W-:Y:S04]  /*40c0*/  LDS R8, [R13+UR5+0x8080] ;  /* 0x008080050d087984 */ /* 0x002fe80008000800 */
[----:B------:R0:W5:Y:S02]  /*40d0*/  LDG.E.U16 R146, desc[UR10][R146.64] ;  /* 0x0000000a92927981 */ /* 0x000164000c1e1500 */
[----:B0-----:R-:W-:-:S02]  /*40e0*/  FMUL R147, R9, 1.4426950216293334961 ;  /* 0x3fb8aa3b09937820 */ /* 0x001fc40000400000 */
[----:B------:R-:W0:Y:S01]  /*40f0*/  LDS R9, [R13+UR5+0x80c0] ;  /* 0x0080c0050d097984 */ /* 0x000e220008000800 */
[----:B------:R-:W-:Y:S02]  /*4100*/  LOP3.LUT R140, R141, 0x160, R128, 0xf8, !PT ;  /* 0x000001608d8c7812 */ /* 0x000fe400078ef880 */
[----:B------:R-:W-:Y:S02]  /*4110*/  LOP3.LUT R141, R128, 0x360, RZ, 0xc0, !PT ;  /* 0x00000360808d7812 */ /* 0x000fe400078ec0ff */
[----:B------:R-:W-:Y:S02]  /*4120*/  LOP3.LUT R128, R140, 0x10, R11, 0x78, !PT ;  /* 0x000000108c807812 */ /* 0x000fe400078e780b */
[----:B------:R1:W0:Y:S01]  /*4130*/  LDS R11, [R13+UR5+0x8040] ;  /* 0x008040050d0b7984 */ /* 0x0002220008000800 */
[----:B------:R-:W-:Y:S01]  /*4140*/  IADD3 R131, PT, PT, R144, UR5, R141 ;  /* 0x0000000590837c10 */ /* 0x000fe2000fffe08d */
[C---:B------:R-:W-:Y:S01]  /*4150*/  IMAD.WIDE R140, R3.reuse, 0x2, R168 ;  /* 0x00000002038c7825 */ /* 0x040fe200078e02a8 */
[----:B-1----:R-:W1:Y:S03]  /*4160*/  MUFU.EX2 R13, R147 ;  /* 0x00000093000d7308 */ /* 0x002e660000000800 */
[----:B------:R-:W-:-:S02]  /*4170*/  IMAD.WIDE R144, R3, 0x2, R166 ;  /* 0x0000000203907825 */ /* 0x000fc400078e02a6 */
[----:B------:R-:W5:Y:S02]  /*4180*/  LDG.E.U16 R141, desc[UR10][R140.64] ;  /* 0x0000000a8c8d7981 */ /* 0x000f64000c1e1500 */
[----:B------:R-:W-:-:S04]  /*4190*/  IMAD.WIDE R156, R3, 0x2, R172 ;  /* 0x00000002039c7825 */ /* 0x000fc800078e02ac */
[C---:B------:R-:W-:Y:S01]  /*41a0*/  IMAD.WIDE R154, R3.reuse, 0x2, R162 ;  /* 0x00000002039a7825 */ /* 0x040fe200078e02a2 */
[----:B------:R-:W5:Y:S04]  /*41b0*/  LDG.E.U16 R143, desc[UR10][R156.64] ;  /* 0x0000000a9c8f7981 */ /* 0x000f68000c1e1500 */
[----:B------:R1:W5:Y:S01]  /*41c0*/  LDG.E.U16 R140, desc[UR10][R144.64] ;  /* 0x0000000a908c7981 */ /* 0x000362000c1e1500 */
[C---:B----4-:R-:W-:Y:S01]  /*41d0*/  FMUL R92, R12.reuse, R92 ;  /* 0x0000005c0c5c7220 */ /* 0x050fe20000400000 */
[----:B------:R-:W-:Y:S01]  /*41e0*/  FMUL R93, R12, R93 ;  /* 0x0000005d0c5d7220 */ /* 0x000fe20000400000 */
[----:B-1----:R-:W-:-:S04]  /*41f0*/  IMAD.WIDE R144, R3, 0x2, R164 ;  /* 0x0000000203907825 */ /* 0x002fc800078e02a4 */
[C---:B------:R-:W-:Y:S01]  /*4200*/  FMUL R88, R12.reuse, R88 ;  /* 0x000000580c587220 */ /* 0x040fe20000400000 */
[C---:B------:R-:W-:Y:S01]  /*4210*/  FMUL R89, R12.reuse, R89 ;  /* 0x000000590c597220 */ /* 0x040fe20000400000 */
[----:B------:R-:W-:Y:S01]  /*4220*/  IMAD.WIDE R156, R3, 0x2, R22 ;  /* 0x00000002039c7825 */ /* 0x000fe200078e0216 */
[----:B------:R-:W4:Y:S03]  /*4230*/  LDG.E.U16 R145, desc[UR10][R144.64] ;  /* 0x0000000a90917981 */ /* 0x000f26000c1e1500 */
[C---:B------:R-:W-:Y:S01]  /*4240*/  FMUL R64, R12.reuse, R64 ;  /* 0x000000400c407220 */ /* 0x040fe20000400000 */
        /* <DEDUP_REMOVED lines=8> */
[----:B------:R1:W4:Y:S01]  /*42d0*/  LDG.E.U16 R144, desc[UR10][R154.64] ;  /* 0x0000000a9a907981 */ /* 0x000322000c1e1500 */
[C---:B------:R-:W-:Y:S01]  /*42e0*/  FMUL R81, R12.reuse, R81 ;  /* 0x000000510c517220 */ /* 0x040fe20000400000 */
[C---:B------:R-:W-:Y:S01]  /*42f0*/  FMUL R84, R12.reuse, R84 ;  /* 0x000000540c547220 */ /* 0x040fe20000400000 */
[----:B------:R-:W-:Y:S01]  /*4300*/  FMUL R85, R12, R85 ;  /* 0x000000550c557220 */ /* 0x000fe20000400000 */
        /* <DEDUP_REMOVED lines=15> */
[----:B------:R-:W-:Y:S01]  /*4400*/  FMUL R87, R13, R87 ;  /* 0x000000570d577220 */ /* 0x000fe20000400000 */
[----:B-1----:R-:W-:-:S04]  /*4410*/  IMAD.WIDE R154, R3, 0x2, R16 ;  /* 0x00000002039a7825 */ /* 0x002fc800078e0210 */
[----:B0-----:R-:W-:Y:S01]  /*4420*/  FFMA2 R12, R238.F32x2.HI_LO, R12.F32x2.HI_LO, R8.F32x2.HI_LO ;  /* 0x0000000cee0c7249 */ /* 0x001fe20000000008 */
[----:B------:R-:W0:Y:S01]  /*4430*/  MUFU.EX2 R148, R148 ;  /* 0x0000009400947308 */ /* 0x000e220000000800 */
[----:B------:R1:W4:Y:S01]  /*4440*/  LDG.E.U16 R250, desc[UR10][R156.64] ;  /* 0x0000000a9cfa7981 */ /* 0x000322000c1e1500 */
[----:B------:R-:W-:-:S03]  /*4450*/  IMAD.WIDE R8, R3, 0x2, R26 ;  /* 0x0000000203087825 */ /* 0x000fc600078e021a */
[----:B------:R0:W4:Y:S03]  /*4460*/  LDG.E.U16 R249, desc[UR10][R154.64] ;  /* 0x0000000a9af97981 */ /* 0x000126000c1e1500 */
[----:B------:R-:W0:Y:S01]  /*4470*/  MUFU.EX2 R149, R149 ;  /* 0x0000009500957308 */ /* 0x000e220000000800 */
[----:B------:R0:W4:Y:S01]  /*4480*/  LDG.E.U16 R248, desc[UR10][R8.64] ;  /* 0x0000000a08f87981 */ /* 0x000122000c1e1500 */
[----:B-1----:R-:W-:-:S04]  /*4490*/  IMAD.WIDE R156, R3, 0x2, R30 ;  /* 0x00000002039c7825 */ /* 0x002fc800078e021e */
[C---:B0-----:R-:W-:Y:S01]  /*44a0*/  IMAD.WIDE R154, R3.reuse, 0x2, R32 ;  /* 0x00000002039a7825 */ /* 0x041fe200078e0220 */
[----:B------:R0:W4:Y:S03]  /*44b0*/  LDG.E.U16 R247, desc[UR10][R156.64] ;  /* 0x0000000a9cf77981 */ /* 0x000126000c1e1500 */
[C---:B------:R-:W-:Y:S01]  /*44c0*/  IMAD.WIDE R8, R3.reuse, 0x2, R24 ;  /* 0x0000000203087825 */ /* 0x040fe200078e0218 */
[----:B------:R1:W4:Y:S04]  /*44d0*/  LDG.E.U16 R246, desc[UR10][R154.64] ;  /* 0x0000000a9af67981 */ /* 0x000328000c1e1500 */
[----:B------:R1:W4:Y:S01]  /*44e0*/  LDG.E.U16 R245, desc[UR10][R8.64] ;  /* 0x0000000a08f57981 */ /* 0x000322000c1e1500 */
[----:B0-----:R-:W-:-:S04]  /*44f0*/  IMAD.WIDE R156, R3, 0x2, R34 ;  /* 0x00000002039c7825 */ /* 0x001fc800078e0222 */
[C---:B-1----:R-:W-:Y:S01]  /*4500*/  IMAD.WIDE R154, R3.reuse, 0x2, R36 ;  /* 0x00000002039a7825 */ /* 0x042fe200078e0224 */
[----:B------:R0:W4:Y:S03]  /*4510*/  LDG.E.U16 R244, desc[UR10][R156.64] ;  /* 0x0000000a9cf47981 */ /* 0x000126000c1e1500 */
[C---:B------:R-:W-:Y:S01]  /*4520*/  IMAD.WIDE R8, R3.reuse, 0x2, R40 ;  /* 0x0000000203087825 */ /* 0x040fe200078e0228 */
[----:B------:R1:W4:Y:S03]  /*4530*/  LDG.E.U16 R243, desc[UR10][R154.64] ;  /* 0x0000000a9af37981 */ /* 0x000326000c1e1500 */
[C---:B------:R-:W-:Y:S01]  /*4540*/  FMUL R124, R148.reuse, R124 ;  /* 0x0000007c947c7220 */ /* 0x040fe20000400000 */
[C---:B------:R-:W-:Y:S01]  /*4550*/  FMUL R125, R148.reuse, R125 ;  /* 0x0000007d947d7220 */ /* 0x040fe20000400000 */
[C---:B------:R-:W-:Y:S01]  /*4560*/  FMUL R120, R148.reuse, R120 ;  /* 0x0000007894787220 */ /* 0x040fe20000400000 */
[C---:B------:R-:W-:Y:S01]  /*4570*/  FMUL R121, R148.reuse, R121 ;  /* 0x0000007994797220 */ /* 0x040fe20000400000 */
[----:B------:R-:W-:Y:S01]  /*4580*/  FMUL R116, R148, R116 ;  /* 0x0000007494747220 */ /* 0x000fe20000400000 */
[----:B0-----:R-:W-:-:S04]  /*4590*/  IMAD.WIDE R156, R3, 0x2, R28 ;  /* 0x00000002039c7825 */ /* 0x001fc800078e021c */
[C---:B------:R-:W-:Y:S01]  /*45a0*/  FMUL R117, R148.reuse, R117 ;  /* 0x0000007594757220 */ /* 0x040fe20000400000 */
[C---:B------:R-:W-:Y:S01]  /*45b0*/  FMUL R112, R148.reuse, R112 ;  /* 0x0000007094707220 */ /* 0x040fe20000400000 */
[----:B------:R-:W-:Y:S01]  /*45c0*/  FMUL R113, R148, R113 ;  /* 0x0000007194717220 */ /* 0x000fe20000400000 */
[----:B-1----:R-:W-:-:S04]  /*45d0*/  IMAD.WIDE R154, R3, 0x2, R42 ;  /* 0x00000002039a7825 */ /* 0x002fc800078e022a */
        /* <DEDUP_REMOVED lines=24> */
[----:B------:R0:W4:Y:S01]  /*4760*/  LDG.E.U16 R242, desc[UR10][R8.64] ;  /* 0x0000000a08f27981 */ /* 0x000122000c1e1500 */
[----:B------:R-:W-:-:S02]  /*4770*/  FFMA2 R148, R240.F32x2.HI_LO, R148.F32x2.HI_LO, R10.F32x2.HI_LO ;  /* 0x00000094f0947249 */ /* 0x000fc4000000000a */
[C---:B------:R-:W-:Y:S01]  /*4780*/  IMAD.WIDE R158, R3.reuse, 0x2, R20 ;  /* 0x00000002039e7825 */ /* 0x040fe200078e0214 */
[----:B------:R1:W4:Y:S04]  /*4790*/  LDG.E.U16 R241, desc[UR10][R156.64] ;  /* 0x0000000a9cf17981 */ /* 0x000328000c1e1500 */
[----:B------:R1:W4:Y:S01]  /*47a0*/  LDG.E.U16 R240, desc[UR10][R154.64] ;  /* 0x0000000a9af07981 */ /* 0x000322000c1e1500 */
[----:B0-----:R-:W-:-:S03]  /*47b0*/  IMAD.WIDE R8, R3, 0x2, R44 ;  /* 0x0000000203087825 */ /* 0x001fc600078e022c */
[----:B------:R-:W4:Y:S01]  /*47c0*/  LDG.E.U16 R251, desc[UR10][R158.64] ;  /* 0x0000000a9efb7981 */ /* 0x000f22000c1e1500 */
[----:B-1----:R-:W-:-:S03]  /*47d0*/  IMAD.WIDE R156, R3, 0x2, R46 ;  /* 0x00000002039c7825 */ /* 0x002fc600078e022e */
[----:B------:R0:W4:Y:S01]  /*47e0*/  LDG.E.U16 R239, desc[UR10][R8.64] ;  /* 0x0000000a08ef7981 */ /* 0x000122000c1e1500 */
[----:B------:R-:W-:-:S03]  /*47f0*/  IMAD.WIDE R154, R3, 0x2, R38 ;  /* 0x00000002039a7825 */ /* 0x000fc600078e0226 */
[----:B------:R1:W4:Y:S01]  /*4800*/  LDG.E.U16 R238, desc[UR10][R156.64] ;  /* 0x0000000a9cee7981 */ /* 0x000322000c1e1500 */
[----:B------:R-:W-:-:S03]  /*4810*/  IMAD.WIDE R10, R3, 0x2, R18 ;  /* 0x00000002030a7825 */ /* 0x000fc600078e0212 */
[----:B------:R1:W4:Y:S01]  /*4820*/  LDG.E.U16 R159, desc[UR10][R154.64] ;  /* 0x0000000a9a9f7981 */ /* 0x000322000c1e1500 */
[----:B0-----:R-:W-:-:S03]  /*4830*/  IMAD.WIDE R8, R3, 0x2, R50 ;  /* 0x0000000203087825 */ /* 0x001fc600078e0232 */
[----:B------:R-:W4:Y:S01]  /*4840*/  LDG.E.U16 R10, desc[UR10][R10.64] ;  /* 0x0000000a0a0a7981 */ /* 0x000f22000c1e1500 */
[----:B-1----:R-:W-:-:S03]  /*4850*/  IMAD.WIDE R156, R3, 0x2, R54 ;  /* 0x00000002039c7825 */ /* 0x002fc600078e0236 */
[----:B------:R0:W4:Y:S01]  /*4860*/  LDG.E.U16 R158, desc[UR10][R8.64] ;  /* 0x0000000a089e7981 */ /* 0x000122000c1e1500 */
[----:B------:R-:W-:-:S03]  /*4870*/  IMAD.WIDE R154, R3, 0x2, R56 ;  /* 0x00000002039a7825 */ /* 0x000fc600078e0238 */
[----:B------:R-:W4:Y:S01]  /*4880*/  LDG.E.U16 R157, desc[UR10][R156.64] ;  /* 0x0000000a9c9d7981 */ /* 0x000f22000c1e1500 */
[----:B0-----:R-:W-:-:S03]  /*4890*/  IMAD.WIDE R8, R3, 0x2, R48 ;  /* 0x0000000203087825 */ /* 0x001fc600078e0230 */
[----:B------:R0:W4:Y:S04]  /*48a0*/  LDG.E.U16 R156, desc[UR10][R154.64] ;  /* 0x0000000a9a9c7981 */ /* 0x000128000c1e1500 */
[----:B------:R1:W4:Y:S01]  /*48b0*/  LDG.E.U16 R11, desc[UR10][R8.64] ;  /* 0x0000000a080b7981 */ /* 0x000322000c1e1500 */
[----:B0-----:R-:W-:-:S04]  /*48c0*/  IMAD.WIDE R154, R3, 0x2, R58 ;  /* 0x00000002039a7825 */ /* 0x001fc800078e023a */
[C---:B-1----:R-:W-:Y:S01]  /*48d0*/  IMAD.WIDE R8, R3.reuse, 0x2, R60 ;  /* 0x0000000203087825 */ /* 0x042fe200078e023c */
[----:B------:R0:W4:Y:S04]  /*48e0*/  LDG.E.U16 R147, desc[UR10][R154.64] ;  /* 0x0000000a9a937981 */ /* 0x000128000c1e1500 */
[----:B------:R1:W4:Y:S01]  /*48f0*/  LDG.E.U16 R153, desc[UR10][R8.64] ;  /* 0x0000000a08997981 */ /* 0x000322000c1e1500 */
[----:B0-----:R-:W-:-:S04]  /*4900*/  IMAD.WIDE R154, R3, 0x2, R62 ;  /* 0x00000002039a7825 */ /* 0x001fc800078e023e */
[----:B-1----:R-:W-:Y:S02]  /*4910*/  IMAD.WIDE R8, R3, 0x2, R52 ;  /* 0x0000000203087825 */ /* 0x002fe400078e0234 */
[----:B------:R-:W4:Y:S04]  /*4920*/  LDG.E.U16 R154, desc[UR10][R154.64] ;  /* 0x0000000a9a9a7981 */ /* 0x000f28000c1e1500 */
[----:B------:R0:W4:Y:S01]  /*4930*/  LDG.E.U16 R155, desc[UR10][R8.64] ;  /* 0x0000000a089b7981 */ /* 0x000122000c1e1500 */
[----:B------:R-:W-:Y:S01]  /*4940*/  BAR.SYNC.DEFER_BLOCKING 0x0 ;  /* 0x0000000000007b1d */ /* 0x000fe20000010000 */
[----:B0-----:R-:W-:Y:S02]  /*4950*/  F2FP.F16.F32.PACK_AB R8, R137, R136 ;  /* 0x000000888908723e */ /* 0x001fe400000000ff */
[----:B------:R-:W-:-:S03]  /*4960*/  F2FP.F16.F32.PACK_AB R9, R138, R130 ;  /* 0x000000828a09723e */ /* 0x000fc600000000ff */
[----:B--2---:R-:W-:Y:S04]  /*4970*/  STS.U16 [R132+UR5+0x8200], R142 ;  /* 0x0082008e84007988 */ /* 0x004fe80008000405 */
[----:B---3--:R0:W-:Y:S02]  /*4980*/  STS.U16 [R132+UR5+0x8c00], R7 ;  /* 0x008c000784007988 */ /* 0x0081e40008000405 */
[----:B0-----:R-:W0:Y:S02]  /*4990*/  LDC R7, c[0x0][0x3d4] ;  /* 0x0000f500ff077b82 */ /* 0x001e240000000800 */
[----:B-----5:R-:W-:Y:S04]  /*49a0*/  STS.U16 [R132+UR5+0x8e00], R146 ;  /* 0x008e009284007988 */ /* 0x020fe80008000405 */
        /* <DEDUP_REMOVED lines=20> */
[----:B------:R-:W-:Y:S01]  /*4af0*/  STS.U16 [R132+UR5+0xae00], R159 ;  /* 0x00ae009f84007988 */ /* 0x000fe20008000405 */
[----:B-1----:R-:W-:-:S03]  /*4b00*/  F2FP.F16.F32.PACK_AB R10, R139, R133 ;  /* 0x000000858b0a723e */ /* 0x002fc600000000ff */
[----:B------:R-:W-:Y:S04]  /*4b10*/  STS.U16 [R132+UR5+0xb000], R158 ;  /* 0x00b0009e84007988 */ /* 0x000fe80008000405 */
[----:B------:R-:W-:Y:S04]  /*4b20*/  STS.U16 [R132+UR5+0xb200], R157 ;  /* 0x00b2009d84007988 */ /* 0x000fe80008000405 */
[----:B------:R1:W-:Y:S04]  /*4b30*/  STS.U16 [R132+UR5+0xb600], R11 ;  /* 0x00b6000b84007988 */ /* 0x0003e80008000405 */
[----:B------:R-:W-:Y:S01]  /*4b40*/  STS.U16 [R132+UR5+0xb400], R156 ;  /* 0x00b4009c84007988 */ /* 0x000fe20008000405 */
[----:B-1----:R-:W-:-:S03]  /*4b50*/  F2FP.F16.F32.PACK_AB R11, R134, R135 ;  /* 0x00000087860b723e */ /* 0x002fc600000000ff */
[----:B------:R-:W-:Y:S04]  /*4b60*/  STS.U16 [R132+UR5+0xb800], R147 ;  /* 0x00b8009384007988 */ /* 0x000fe80008000405 */
[----:B------:R1:W-:Y:S01]  /*4b70*/  STS.U16 [R132+UR5+0xba00], R153 ;  /* 0x00ba009984007988 */ /* 0x0003e20008000405 */
[----:B------:R-:W-:Y:S01]  /*4b80*/  UIADD3 UR4, UPT, UPT, UR4, 0x10, URZ ;  /* 0x0000001004047890 */ /* 0x000fe2000fffe0ff */
[----:B-1----:R-:W1:Y:S02]  /*4b90*/  LDC R153, c[0x0][0x3c4] ;  /* 0x0000f100ff997b82 */ /* 0x002e640000000800 */
[----:B------:R-:W-:Y:S04]  /*4ba0*/  STS.U16 [R132+UR5+0xbc00], R154 ;  /* 0x00bc009a84007988 */ /* 0x000fe80008000405 */
[----:B------:R-:W-:Y:S04]  /*4bb0*/  STS.U16 [R132+UR5+0xbe00], R155 ;  /* 0x00be009b84007988 */ /* 0x000fe80008000405 */
[----:B------:R-:W-:Y:S01]  /*4bc0*/  STSM.16.M88.4 [R131+0xc000], R8 ;  /* 0x00c0000883007844 */ /* 0x000fe20000000200 */
[----:B------:R-:W-:Y:S06]  /*4bd0*/  BAR.SYNC.DEFER_BLOCKING 0x0 ;  /* 0x0000000000007b1d */ /* 0x000fec0000010000 */
[----:B------:R-:W-:Y:S04]  /*4be0*/  LDSM.16.M88.4 R144, [R128+UR5+0xc000] ;  /* 0x00c000058090783b */ /* 0x000fe80008000200 */
[----:B------:R-:W2:Y:S04]  /*4bf0*/  LDSM.16.M88.4 R140, [R129+0x8000] ;  /* 0x00800000818c783b */ /* 0x000ea80000000200 */
[----:B------:R-:W3:Y:S04]  /*4c00*/  LDSM.16.M88.4 R136, [R129+0x9000] ;  /* 0x009000008188783b */ /* 0x000ee80000000200 */
[----:B------:R-:W4:Y:S04]  /*4c10*/  LDSM.16.M88.4 R132, [R129+0xa000] ;  /* 0x00a000008184783b */ /* 0x000f280000000200 */
[----:B------:R-:W-:Y:S04]  /*4c20*/  LDSM.16.M88.4 R8, [R129+0xb000] ;  /* 0x00b000008108783b */ /* 0x000fe80000000200 */
[----:B------:R-:W5:Y:S01]  /*4c30*/  LDSM.16.M88.4 R128, [R128+UR5+0xc200] ;  /* 0x00c200058080783b */ /* 0x000f620008000200 */
[----:B------:R-:W-:Y:S01]  /*4c40*/  UISETP.GE.AND UP0, UPT, UR4, UR12, UPT ;  /* 0x0000000c0400728c */ /* 0x000fe2000bf06270 */
[----:B0-----:R-:W-:Y:S01]  /*4c50*/  IMAD R3, R7, 0x10, R3 ;  /* 0x0000001007037824 */ /* 0x001fe200078e0203 */
[----:B-1----:R-:W-:Y:S01]  /*4c60*/  LEA R5, R153, R5, 0x4 ;  /* 0x0000000599057211 */ /* 0x002fe200078e20ff */
[----:B------:R-:W-:Y:S01]  /*4c70*/  IMAD.MOV.U32 R7, RZ, RZ, R6 ;  /* 0x000000ffff077224 */ /* 0x000fe200078e0006 */
[----:B------:R-:W-:Y:S01]  /*4c80*/  MOV R241, R149 ;  /* 0x0000009500f17202 */ /* 0x000fe20000000f00 */
[----:B------:R-:W-:Y:S01]  /*4c90*/  IMAD.MOV.U32 R240, RZ, RZ, R148 ;  /* 0x000000fffff07224 */ /* 0x000fe200078e0094 */
[C---:B--2---:R-:W-:Y:S08]  /*4ca0*/  HMMA.16816.F32 R124, R144.reuse, R140, R124 ;  /* 0x0000008c907c723c */ /* 0x044ff0000000187c */
[C---:B------:R-:W-:Y:S08]  /*4cb0*/  HMMA.16816.F32 R120, R144.reuse, R142, R120 ;  /* 0x0000008e9078723c */ /* 0x040ff00000001878 */
[C---:B---3--:R-:W-:Y:S08]  /*4cc0*/  HMMA.16816.F32 R116, R144.reuse, R136, R116 ;  /* 0x000000889074723c */ /* 0x048ff00000001874 */
[C---:B------:R-:W-:Y:S08]  /*4cd0*/  HMMA.16816.F32 R112, R144.reuse, R138, R112 ;  /* 0x0000008a9070723c */ /* 0x040ff00000001870 */
[C---:B----4-:R-:W-:Y:S08]  /*4ce0*/  HMMA.16816.F32 R108, R144.reuse, R132, R108 ;  /* 0x00000084906c723c */ /* 0x050ff0000000186c */
[----:B------:R-:W-:Y:S08]  /*4cf0*/  HMMA.16816.F32 R104, R144, R134, R104 ;  /* 0x000000869068723c */ /* 0x000ff00000001868 */
[C---:B-----5:R-:W-:Y:S08]  /*4d00*/  HMMA.16816.F32 R92, R128.reuse, R140, R92 ;  /* 0x0000008c805c723c */ /* 0x060ff0000000185c */
[C---:B------:R-:W-:Y:S08]  /*4d10*/  HMMA.16816.F32 R88, R128.reuse, R142, R88 ;  /* 0x0000008e8058723c */ /* 0x040ff00000001858 */
[C---:B------:R-:W-:Y:S08]  /*4d20*/  HMMA.16816.F32 R64, R128.reuse, R136, R64 ;  /* 0x000000888040723c */ /* 0x040ff00000001840 */
[C---:B------:R-:W-:Y:S08]  /*4d30*/  HMMA.16816.F32 R68, R128.reuse, R138, R68 ;  /* 0x0000008a8044723c */ /* 0x040ff00000001844 */
[C---:B------:R-:W-:Y:S08]  /*4d40*/  HMMA.16816.F32 R72, R128.reuse, R132, R72 ;  /* 0x000000848048723c */ /* 0x040ff00000001848 */
[----:B------:R-:W-:Y:S01]  /*4d50*/  HMMA.16816.F32 R76, R128, R134, R76 ;  /* 0x00000086804c723c */ /* 0x000fe2000000184c */
[----:B------:R-:W-:-:S02]  /*4d60*/  IMAD.MOV.U32 R238, RZ, RZ, R12 ;  /* 0x000000ffffee7224 */ /* 0x000fc400078e000c */
[----:B------:R-:W-:-:S05]  /*4d70*/  IMAD.MOV.U32 R239, RZ, RZ, R13 ;  /* 0x000000ffffef7224 */ /* 0x000fca00078e000d */
[C---:B------:R-:W-:Y:S08]  /*4d80*/  HMMA.16816.F32 R100, R144.reuse, R8, R100 ;  /* 0x000000089064723c */ /* 0x040ff00000001864 */
[----:B------:R-:W-:Y:S08]  /*4d90*/  HMMA.16816.F32 R96, R144, R10, R96 ;  /* 0x0000000a9060723c */ /* 0x000ff00000001860 */
[----:B------:R-:W-:Y:S01]  /*4da0*/  HMMA.16816.F32 R80, R128, R8, R80 ;  /* 0x000000088050723c */ /* 0x000fe20000001850 */
[----:B------:R-:W-:Y:S01]  /*4db0*/  IMAD.MOV.U32 R8, RZ, RZ, R150 ;  /* 0x000000ffff087224 */ /* 0x000fe200078e0096 */
[----:B------:R-:W-:-:S06]  /*4dc0*/  MOV R9, R151 ;  /* 0x0000009700097202 */ /* 0x000fcc0000000f00 */
[----:B------:R-:W-:Y:S01]  /*4dd0*/  HMMA.16816.F32 R84, R128, R10, R84 ;  /* 0x0000000a8054723c */ /* 0x000fe20000001854 */
[----:B------:R-:W-:Y:S01]  /*4de0*/  IMAD.MOV.U32 R10, RZ, RZ, R152 ;  /* 0x000000ffff0a7224 */ /* 0x000fe200078e0098 */
[----:B------:R-:W-:-:S03]  /*4df0*/  NOP ;  /* 0x0000000000007918 */ /* 0x000fc60000000000 */
[----:B------:R-:W-:-:S15]  /*4e00*/  BRA.U !UP0, `(.L_x_1) ;  /* 0xffffffd908187547 */ /* 0x000fde000b83ffff */
.L_x_0:
[----:B------:R-:W0:Y:S01]  /*4e10*/  S2R R7, SR_TID.X ;  /* 0x0000000000077919 */ /* 0x000e220000002100 */
[----:B------:R-:W1:Y:S01]  /*4e20*/  LDC R5, c[0x0][0x3e8] ;  /* 0x0000fa00ff057b82 */ /* 0x000e620000000800 */
[C---:B------:R-:W-:Y:S01]  /*4e30*/  FSETP.GT.AND P1, PT, |R241|.reuse, 8.50705917302346158658e+37, PT ;  /* 0x7e800000f100780b */ /* 0x040fe20003f24200 */
[----:B------:R-:W-:Y:S01]  /*4e40*/  UMOV UR4, 0x400 ;  /* 0x0000040000047882 */ /* 0x000fe20000000000 */
[C---:B------:R-:W-:Y:S01]  /*4e50*/  FSETP.GEU.AND P4, PT, |R241|.reuse, 1.175494350822287508e-38, PT ;  /* 0x00800000f100780b */ /* 0x040fe20003f8e200 */
[C---:B------:R-:W-:Y:S01]  /*4e60*/  FMUL R33, R241.reuse, 8388608 ;  /* 0x4b000000f1217820 */ /* 0x040fe20000400000 */
[----:B------:R-:W-:Y:S01]  /*4e70*/  FSETP.GEU.AND P2, PT, R241, 1.175494350822287508e-38, PT ;  /* 0x00800000f100780b */ /* 0x000fe20003f4e000 */
[----:B------:R-:W-:Y:S01]  /*4e80*/  IMAD.MOV.U32 R31, RZ, RZ, R99 ;  /* 0x000000ffff1f7224 */ /* 0x000fe200078e0063 */
[----:B------:R-:W-:Y:S01]  /*4e90*/  MOV R13, R115 ;  /* 0x00000073000d7202 */ /* 0x000fe20000000f00 */
[----:B------:R-:W2:Y:S01]  /*4ea0*/  S2UR UR5, SR_CgaCtaId ;  /* 0x00000000000579c3 */ /* 0x000ea20000008800 */
[----:B------:R-:W-:Y:S01]  /*4eb0*/  FSEL R33, R33, R241, !P2 ;  /* 0x000000f121217208 */ /* 0x000fe20005000000 */
[----:B------:R-:W-:Y:S01]  /*4ec0*/  IMAD.MOV.U32 R28, RZ, RZ, R113 ;  /* 0x000000ffff1c7224 */ /* 0x000fe200078e0071 */
[----:B------:R-:W-:Y:S01]  /*4ed0*/  MOV R11, R107 ;  /* 0x0000006b000b7202 */ /* 0x000fe20000000f00 */
[C---:B------:R-:W-:Y:S01]  /*4ee0*/  FMUL R35, R240.reuse, 8388608 ;  /* 0x4b000000f0237820 */ /* 0x040fe20000400000 */
[----:B------:R-:W-:Y:S01]  /*4ef0*/  FSETP.GT.AND P3, PT, |R240|, 8.50705917302346158658e+37, PT ;  /* 0x7e800000f000780b */ /* 0x000fe20003f64200 */
[----:B------:R-:W-:Y:S01]  /*4f00*/  @P1 FMUL R241, R241, 0.25 ;  /* 0x3e800000f1f11820 */ /* 0x000fe20000400000 */
[----:B------:R-:W-:Y:S01]  /*4f10*/  MOV R113, R88 ;  /* 0x0000005800717202 */ /* 0x000fe20000000f00 */
[----:B------:R-:W-:Y:S01]  /*4f20*/  @P1 FMUL R31, R31, 0.25 ;  /* 0x3e8000001f1f1820 */ /* 0x000fe20000400000 */
[----:B------:R-:W-:Y:S01]  /*4f30*/  @P1 FMUL R98, R98, 0.25 ;  /* 0x3e80000062621820 */ /* 0x000fe20000400000 */
[----:B------:R-:W-:Y:S01]  /*4f40*/  @!P4 FMUL R241, R241, 16777216 ;  /* 0x4b800000f1f1c820 */ /* 0x000fe20000400000 */
[----:B------:R-:W-:Y:S01]  /*4f50*/  @P1 FMUL R102, R102, 0.25 ;  /* 0x3e80000066661820 */ /* 0x000fe20000400000 */
        /* <DEDUP_REMOVED lines=11> */
[----:B0-----:R-:W-:Y:S01]  /*5010*/  SHF.R.U32.HI R32, RZ, 0x5, R7 ;  /* 0x00000005ff207819 */ /* 0x001fe20000011607 */
[C---:B------:R-:W-:Y:S01]  /*5020*/  IMAD.SHL.U32 R4, R7.reuse, 0x10, RZ ;  /* 0x0000001007047824 */ /* 0x040fe200078e00ff */
[C---:B------:R-:W-:Y:S01]  /*5030*/  SHF.L.U32 R2, R7.reuse, 0xc, RZ ;  /* 0x0000000c07027819 */ /* 0x040fe200000006ff */
[----:B--2---:R-:W-:Y:S01]  /*5040*/  ULEA UR7, UR5, UR4, 0x18 ;  /* 0x0000000405077291 */ /* 0x004fe2000f8ec0ff */
[----:B------:R-:W-:Y:S01]  /*5050*/  SGXT.U32 R32, R32, 0x3 ;  /* 0x000000032020781a */ /* 0x000fe20000000000 */
[----:B------:R-:W-:Y:S01]  /*5060*/  @P1 FMUL R126, R126, 0.25 ;  /* 0x3e8000007e7e1820 */ /* 0x000fe20000400000 */
[----:B------:R-:W-:Y:S01]  /*5070*/  LOP3.LUT R8, R7, 0xc0, RZ, 0xc0, !PT ;  /* 0x000000c007087812 */ /* 0x000fe200078ec0ff */
[----:B------:R-:W-:Y:S01]  /*5080*/  @!P4 FMUL R31, R31, 16777216 ;  /* 0x4b8000001f1fc820 */ /* 0x000fe20000400000 */
[----:B------:R-:W-:Y:S01]  /*5090*/  LOP3.LUT R3, R2, 0x6000, RZ, 0xc0, !PT ;  /* 0x0000600002037812 */ /* 0x000fe200078ec0ff */
[----:B-1----:R-:W-:Y:S01]  /*50a0*/  IMAD R32, R32, R5, RZ ;  /* 0x0000000520207224 */ /* 0x002fe200078e02ff */
[----:B------:R-:W-:Y:S01]  /*50b0*/  SHF.R.U32.HI R2, RZ, 0x1, R8 ;  /* 0x00000001ff027819 */ /* 0x000fe20000011608 */
[----:B------:R-:W-:Y:S01]  /*50c0*/  @!P4 FMUL R98, R98, 16777216 ;  /* 0x4b8000006262c820 */ /* 0x000fe20000400000 */
[----:B------:R-:W-:Y:S01]  /*50d0*/  LOP3.LUT R3, R3, 0x3f0, R4, 0xf8, !PT ;  /* 0x000003f003037812 */ /* 0x000fe200078ef804 */
[----:B------:R-:W-:Y:S01]  /*50e0*/  IMAD R34, R5, 0x8, R32 ;  /* 0x0000000805227824 */ /* 0x000fe200078e0220 */
[----:B------:R-:W-:Y:S01]  /*50f0*/  LOP3.LUT R9, R7, 0xff, RZ, 0xc0, !PT ;  /* 0x000000ff07097812 */ /* 0x000fe200078ec0ff */
[----:B------:R-:W-:Y:S01]  /*5100*/  @!P4 FMUL R102, R102, 16777216 ;  /* 0x4b8000006666c820 */ /* 0x000fe20000400000 */
[----:B------:R-:W-:Y:S01]  /*5110*/  LOP3.LUT R2, R3, R2, RZ, 0x3c, !PT ;  /* 0x0000000203027212 */ /* 0x000fe200078e3cff */
[----:B------:R-:W-:Y:S01]  /*5120*/  IMAD R36, R5, 0x8, R34 ;  /* 0x0000000805247824 */ /* 0x000fe200078e0222 */
[----:B------:R-:W-:Y:S01]  /*5130*/  SHF.L.U32 R3, R7, 0x2, RZ ;  /* 0x0000000207037819 */ /* 0x000fe200000006ff */
[----:B------:R-:W-:Y:S01]  /*5140*/  @!P4 FMUL R11, R11, 16777216 ;  /* 0x4b8000000b0bc820 */ /* 0x000fe20000400000 */
[----:B------:R-:W-:Y:S01]  /*5150*/  SHF.L.U32 R8, R7, 0x5, RZ ;  /* 0x0000000507087819 */ /* 0x000fe200000006ff */
[----:B------:R-:W-:Y:S01]  /*5160*/  IMAD R38, R5, 0x8, R36 ;  /* 0x0000000805267824 */ /* 0x000fe200078e0224 */
[----:B------:R-:W-:Y:S01]  /*5170*/  LOP3.LUT R3, R3, 0x70, RZ, 0xc0, !PT ;  /* 0x0000007003037812 */ /* 0x000fe200078ec0ff */
[----:B------:R-:W-:Y:S01]  /*5180*/  @!P4 FMUL R106, R106, 16777216 ;  /* 0x4b8000006a6ac820 */ /* 0x000fe20000400000 */
[----:B------:R-:W-:Y:S01]  /*5190*/  LOP3.LUT R7, R7, 0x18, RZ, 0xc0, !PT ;  /* 0x0000001807077812 */ /* 0x000fe200078ec0ff */
[----:B------:R-:W-:Y:S01]  /*51a0*/  @!P4 FMUL R111, R111, 16777216 ;  /* 0x4b8000006f6fc820 */ /* 0x000fe20000400000 */
[----:B------:R-:W-:Y:S01]  /*51b0*/  LEA R52, R5, R38, 0x3 ;  /* 0x0000002605347211 */ /* 0x000fe200078e18ff */
[----:B------:R-:W-:Y:S01]  /*51c0*/  @!P4 FMUL R110, R110, 16777216 ;  /* 0x4b8000006e6ec820 */ /* 0x000fe20000400000 */
[----:B------:R-:W-:Y:S01]  /*51d0*/  LOP3.LUT R39, R3, 0x1c60, R8, 0x78, !PT ;  /* 0x00001c6003277812 */ /* 0x000fe200078e7808 */
[----:B------:R-:W-:Y:S01]  /*51e0*/  @!P4 FMUL R13, R13, 16777216 ;  /* 0x4b8000000d0dc820 */ /* 0x000fe20000400000 */
[----:B------:R-:W-:Y:S01]  /*51f0*/  LEA R8, R7, UR7, 0xa ;  /* 0x0000000707087c11 */ /* 0x000fe2000f8e50ff */
[----:B------:R-:W-:Y:S01]  /*5200*/  IMAD R54, R5, 0x8, R52 ;  /* 0x0000000805367824 */ /* 0x000fe200078e0234 */
[----:B------:R-:W-:Y:S01]  /*5210*/  ISETP.GE.U32.AND P0, PT, R9, 0x20, PT ;  /* 0x000000200900780c */ /* 0x000fe20003f06070 */
[----:B------:R-:W-:Y:S01]  /*5220*/  IMAD.MOV.U32 R9, RZ, RZ, R103 ;  /* 0x000000ffff097224 */ /* 0x000fe200078e0067 */
[----:B------:R-:W-:Y:S01]  /*5230*/  FSETP.GEU.AND P5, PT, |R240|, 1.175494350822287508e-38, PT ;  /* 0x00800000f000780b */ /* 0x000fe20003fae200 */
[----:B------:R-:W-:-:S02]  /*5240*/  IMAD R58, R5, 0x8, R54 ;  /* 0x00000008053a7824 */ /* 0x000fc400078e0236 */
[----:B------:R-:W-:Y:S01]  /*5250*/  @!P4 FMUL R114, R114, 16777216 ;  /* 0x4b8000007272c820 */ /* 0x000fe20000400000 */
[----:B------:R-:W-:Y:S02]  /*5260*/  IMAD.IADD R39, R39, 0x1, R8 ;  /* 0x0000000127277824 */ /* 0x000fe400078e0208 */
[----:B------:R-:W-:Y:S01]  /*5270*/  @P1 FMUL R9, R9, 0.25 ;  /* 0x3e80000009091820 */ /* 0x000fe20000400000 */
[----:B------:R-:W-:Y:S01]  /*5280*/  IMAD R60, R5, 0x8, R58 ;  /* 0x00000008053c7824 */ /* 0x000fe200078e023a */
[----:B------:R-:W0:Y:S01]  /*5290*/  MUFU.RCP R8, R241 ;  /* 0x000000f100087308 */ /* 0x000e220000001000 */
[----:B------:R-:W-:Y:S01]  /*52a0*/  @!P4 FMUL R119, R119, 16777216 ;  /* 0x4b8000007777c820 */ /* 0x000fe20000400000 */
[----:B------:R-:W-:Y:S01]  /*52b0*/  @!P4 FMUL R9, R9, 16777216 ;  /* 0x4b8000000909c820 */ /* 0x000fe20000400000 */
[----:B------:R-:W-:Y:S02]  /*52c0*/  IMAD R62, R5, 0x8, R60 ;  /* 0x00000008053e7824 */ /* 0x000fe400078e023c */
[----:B------:R-:W-:Y:S01]  /*52d0*/  @!P4 FMUL R118, R118, 16777216 ;  /* 0x4b8000007676c820 */ /* 0x000fe20000400000 */
[----:B------:R-:W-:Y:S01]  /*52e0*/  @!P4 FMUL R123, R123, 16777216 ;  /* 0x4b8000007b7bc820 */ /* 0x000fe20000400000 */
[----:B------:R-:W-:Y:S01]  /*52f0*/  @!P4 FMUL R122, R122, 16777216 ;  /* 0x4b8000007a7ac820 */ /* 0x000fe20000400000 */
[----:B------:R-:W-:-:S02]  /*5300*/  IMAD R88, R5, 0x8, R62 ;  /* 0x0000000805587824 */ /* 0x000fc400078e023e */
[----:B------:R-:W-:Y:S01]  /*5310*/  @!P4 FMUL R127, R127, 16777216 ;  /* 0x4b8000007f7fc820 */ /* 0x000fe20000400000 */
[----:B------:R-:W-:Y:S01]  /*5320*/  @!P4 FMUL R126, R126, 16777216 ;  /* 0x4b8000007e7ec820 */ /* 0x000fe20000400000 */
[----:B------:R-:W-:Y:S01]  /*5330*/  MOV R40, R117 ;  /* 0x0000007500287202 */ /* 0x000fe20000000f00 */
[----:B------:R-:W-:Y:S01]  /*5340*/  IMAD.MOV.U32 R103, RZ, RZ, R64 ;  /* 0x000000ffff677224 */ /* 0x000fe200078e0040 */
[----:B------:R-:W-:Y:S01]  /*5350*/  MOV R26, R101 ;  /* 0x00000065001a7202 */ /* 0x000fe20000000f00 */
[----:B------:R-:W-:Y:S01]  /*5360*/  IMAD.MOV.U32 R22, RZ, RZ, R109 ;  /* 0x000000ffff167224 */ /* 0x000fe200078e006d */
[----:B------:R-:W-:Y:S01]  /*5370*/  MOV R12, R97 ;  /* 0x00000061000c7202 */ /* 0x000fe20000000f00 */
[----:B------:R-:W-:Y:S01]  /*5380*/  IMAD.MOV.U32 R20, RZ, RZ, R104 ;  /* 0x000000ffff147224 */ /* 0x000fe200078e0068 */
[----:B------:R-:W-:Y:S01]  /*5390*/  FSETP.GEU.AND P4, PT, R240, 1.175494350822287508e-38, PT ;  /* 0x00800000f000780b */ /* 0x000fe20003f8e000 */
[----:B------:R-:W-:Y:S01]  /*53a0*/  IMAD.MOV.U32 R18, RZ, RZ, R105 ;  /* 0x000000ffff127224 */ /* 0x000fe200078e0069 */
[----:B------:R-:W-:Y:S01]  /*53b0*/  LEA R64, R5, R88, 0x3 ;  /* 0x0000005805407211 */ /* 0x000fe200078e18ff */
[----:B------:R-:W-:Y:S01]  /*53c0*/  IMAD.MOV.U32 R14, RZ, RZ, R100 ;  /* 0x000000ffff0e7224 */ /* 0x000fe200078e0064 */
[----:B------:R-:W-:Y:S01]  /*53d0*/  FSEL R35, R35, R240, !P4 ;  /* 0x000000f023237208 */ /* 0x000fe20006000000 */
[----:B------:R-:W-:Y:S01]  /*53e0*/  IMAD.MOV.U32 R99, RZ, RZ, R66 ;  /* 0x000000ffff637224 */ /* 0x000fe200078e0042 */
[----:B------:R-:W-:Y:S01]  /*53f0*/  FSETP.GT.AND P1, PT, |R239|, 8.50705917302346158658e+37, PT ;  /* 0x7e800000ef00780b */ /* 0x000fe20003f24200 */
        /* <DEDUP_REMOVED lines=17> */
[----:B------:R-:W-:Y:S01]  /*5510*/  IMAD R66, R5, 0x8, R64 ;  /* 0x0000000805427824 */ /* 0x000fe200078e0240 */
[----:B------:R-:W-:Y:S01]  /*5520*/  MOV R101, R65 ;  /* 0x0000004100657202 */ /* 0x000fe20000000f00 */
[----:B------:R-:W-:Y:S01]  /*5530*/  IMAD.MOV.U32 R115, RZ, RZ, R95 ;  /* 0x000000ffff737224 */ /* 0x000fe200078e005f */
[----:B------:R-:W-:Y:S01]  /*5540*/  MOV R117, R93 ;  /* 0x0000005d00757202 */ /* 0x000fe20000000f00 */
[----:B------:R-:W-:-:S02]  /*5550*/  IMAD.MOV.U32 R65, RZ, RZ, R71 ;  /* 0x000000ffff417224 */ /* 0x000fc400078e0047 */
[----:B0-----:R-:W-:Y:S01]  /*5560*/  FMUL R71, R8, R106 ;  /* 0x0000006a08477220 */ /* 0x001fe20000400000 */
[----:B------:R-:W-:Y:S02]  /*5570*/  IMAD.MOV.U32 R95, RZ, RZ, R68 ;  /* 0x000000ffff5f7224 */ /* 0x000fe400078e0044 */
[----:B------:R-:W-:Y:S01]  /*5580*/  @!P5 FMUL R12, R12, 16777216 ;  /* 0x4b8000000c0cd820 */ /* 0x000fe20000400000 */
[----:B------:R-:W-:Y:S02]  /*5590*/  IMAD.MOV.U32 R93, RZ, RZ, R69 ;  /* 0x000000ffff5d7224 */ /* 0x000fe400078e0045 */
[----:B------:R-:W-:Y:S01]  /*55a0*/  @!P5 FMUL R96, R96, 16777216 ;  /* 0x4b8000006060d820 */ /* 0x000fe20000400000 */
        /* <DEDUP_REMOVED lines=15> */
[----:B------:R-:W-:Y:S01]  /*56a0*/  IMAD.MOV.U32 R69, RZ, RZ, R73 ;  /* 0x000000ffff457224 */ /* 0x000fe200078e0049 */
[----:B------:R-:W-:Y:S01]  /*56b0*/  MOV R59, R75 ;  /* 0x0000004b003b7202 */ /* 0x000fe20000000f00 */
[----:B------:R-:W-:Y:S01]  /*56c0*/  IMAD R68, R5, 0x8, R66 ;  /* 0x0000000805447824 */ /* 0x000fe200078e0242 */
[----:B------:R-:W-:Y:S01]  /*56d0*/  MOV R61, R77 ;  /* 0x0000004d003d7202 */ /* 0x000fe20000000f00 */
[----:B------:R-:W-:Y:S01]  /*56e0*/  IMAD.MOV.U32 R49, RZ, RZ, R79 ;  /* 0x000000ffff317224 */ /* 0x000fe200078e004f */
[----:B------:R-:W-:Y:S01]  /*56f0*/  MOV R51, R81 ;  /* 0x0000005100337202 */ /* 0x000fe20000000f00 */
[C---:B------:R-:W-:Y:S01]  /*5700*/  FMUL R27, R8.reuse, R98 ;  /* 0x00000062081b7220 */ /* 0x040fe20000400000 */
[C---:B------:R-:W-:Y:S01]  /*5710*/  FMUL R106, R8.reuse, R110 ;  /* 0x0000006e086a7220 */ /* 0x040fe20000400000 */
[----:B------:R-:W-:Y:S01]  /*5720*/  FSETP.GEU.AND P5, PT, |R239|, 1.175494350822287508e-38, PT ;  /* 0x00800000ef00780b */ /* 0x000fe20003fae200 */
        /* <DEDUP_REMOVED lines=13> */
[----:B------:R-:W-:Y:S01]  /*5800*/  MOV R105, R91 ;  /* 0x0000005b00697202 */ /* 0x000fe20000000f00 */
[----:B------:R-:W-:Y:S01]  /*5810*/  IMAD.MOV.U32 R97, RZ, RZ, R67 ;  /* 0x000000ffff617224 */ /* 0x000fe200078e0043 */
[----:B------:R-:W-:Y:S01]  /*5820*/  FSEL R57, RZ, -23, P4 ;  /* 0xc1b80000ff397808 */ /* 0x000fe20002000000 */
[----:B------:R-:W-:-:S02]  /*5830*/  VIADD R8, R35, 0xc0cafb0d ;  /* 0xc0cafb0d23087836 */ /* 0x000fc40000000000 */
[C---:B------:R-:W-:Y:S01]  /*5840*/  FMUL R56, R239.reuse, 8388608 ;  /* 0x4b000000ef387820 */ /* 0x040fe20000400000 */
[----:B------:R-:W-:Y:S01]  /*5850*/  MOV R91, R70 ;  /* 0x00000046005b7202 */ /* 0x000fe20000000f00 */
[----:B------:R-:W-:Y:S01]  /*5860*/  IMAD.MOV.U32 R67, RZ, RZ, R76 ;  /* 0x000000ffff437224 */ /* 0x000fe200078e004c */
[----:B------:R-:W-:Y:S01]  /*5870*/  FSETP.GEU.AND P4, PT, R239, 1.175494350822287508e-38, PT ;  /* 0x00800000ef00780b */ /* 0x000fe20003f8e000 */
[----:B------:R-:W-:Y:S01]  /*5880*/  IMAD.MOV.U32 R107, RZ, RZ, R90 ;  /* 0x000000ffff6b7224 */ /* 0x000fe200078e005a */
[----:B------:R-:W-:Y:S01]  /*5890*/  FSEL R111, RZ, -23, P2 ;  /* 0xc1b80000ff6f7808 */ /* 0x000fe20001000000 */
[----:B------:R-:W-:Y:S01]  /*58a0*/  IMAD.MOV.U32 R63, RZ, RZ, R74 ;  /* 0x000000ffff3f7224 */ /* 0x000fe200078e004a */
[----:B------:R-:W-:Y:S01]  /*58b0*/  FSETP.GT.AND P2, PT, |R238|, 8.50705917302346158658e+37, PT ;  /* 0x7e800000ee00780b */ /* 0x000fe20003f44200 */
[----:B------:R-:W-:Y:S01]  /*58c0*/  IMAD.MOV.U32 R55, RZ, RZ, R78 ;  /* 0x000000ffff377224 */ /* 0x000fe200078e004e */
[----:B------:R-:W-:Y:S01]  /*58d0*/  LOP3.LUT R16, R8, 0xff800000, RZ, 0xc0, !PT ;  /* 0xff80000008107812 */ /* 0x000fe200078ec0ff */
[----:B------:R-:W-:Y:S01]  /*58e0*/  IMAD R76, R5, 0x8, R68 ;  /* 0x00000008054c7824 */ /* 0x000fe200078e0244 */
[----:B------:R-:W-:Y:S01]  /*58f0*/  FSEL R56, R56, R239, !P4 ;  /* 0x000000ef38387208 */ /* 0x000fe20006000000 */
[----:B------:R-:W-:-:S02]  /*5900*/  IMAD.MOV.U32 R47, RZ, RZ, R82 ;  /* 0x000000ffff2f7224 */ /* 0x000fc400078e0052 */
[----:B------:R-:W-:Y:S01]  /*5910*/  @P1 FMUL R87, R87, 0.25 ;  /* 0x3e80000057571820 */ /* 0x000fe20000400000 */
[----:B------:R-:W-:Y:S02]  /*5920*/  IMAD.MOV.U32 R21, RZ, RZ, R83 ;  /* 0x000000ffff157224 */ /* 0x000fe400078e0053 */
[----:B------:R-:W-:Y:S01]  /*5930*/  @P1 FMUL R49, R49, 0.25 ;  /* 0x3e80000031311820 */ /* 0x000fe20000400000 */
[----:B------:R-:W-:Y:S02]  /*5940*/  IMAD.MOV.U32 R19, RZ, RZ, R86 ;  /* 0x000000ffff137224 */ /* 0x000fe400078e0056 */
[----:B------:R-:W-:Y:S01]  /*5950*/  @P1 FMUL R47, R47, 0.25 ;  /* 0x3e8000002f2f1820 */ /* 0x000fe20000400000 */
[----:B------:R-:W-:Y:S02]  /*5960*/  IMAD R78, R5, 0x8, R76 ;  /* 0x00000008054e7824 */ /* 0x000fe400078e024c */
        /* <DEDUP_REMOVED lines=14> */
[----:B------:R-:W-:Y:S01]  /*5a50*/  FSETP.GEU.AND P1, PT, |R238|, 1.175494350822287508e-38, PT ;  /* 0x00800000ee00780b */ /* 0x000fe20003f2e200 */
[----:B------:R-:W-:Y:S01]  /*5a60*/  VIADD R9, R33, 0xc0cafb0d ;  /* 0xc0cafb0d21097836 */ /* 0x000fe20000000000 */
[----:B------:R-:W-:Y:S01]  /*5a70*/  I2FP.F32.S32 R8, R16 ;  /* 0x0000001000087245 */ /* 0x000fe20000201400 */
[----:B------:R-:W-:-:S02]  /*5a80*/  IMAD R70, R5, 0x8, R78 ;  /* 0x0000000805467824 */ /* 0x000fc400078e024e */
[C---:B------:R-:W-:Y:S01]  /*5a90*/  FMUL R37, R238.reuse, 8388608 ;  /* 0x4b000000ee257820 */ /* 0x040fe20000400000 */
[----:B------:R-:W-:Y:S01]  /*5aa0*/  FSETP.GEU.AND P3, PT, R238, 1.175494350822287508e-38, PT ;  /* 0x00800000ee00780b */ /* 0x000fe20003f6e000 */
[----:B------:R-:W-:Y:S01]  /*5ab0*/  @!P5 FMUL R239, R239, 16777216 ;  /* 0x4b800000efefd820 */ /* 0x000fe20000400000 */
[----:B------:R-:W-:Y:S01]  /*5ac0*/  IMAD.MOV.U32 R53, RZ, RZ, R80 ;  /* 0x000000ffff357224 */ /* 0x000fe200078e0050 */
[----:B------:R-:W-:Y:S01]  /*5ad0*/  LOP3.LUT R42, R9, 0xff800000, RZ, 0xc0, !PT ;  /* 0xff800000092a7812 */ /* 0x000fe200078ec0ff */
[----:B------:R-:W-:Y:S01]  /*5ae0*/  FFMA.FTZ R57, R8, 1.1920928955078125e-07, R57 ;  /* 0x3400000008397823 */ /* 0x000fe20000010039 */
[----:B------:R-:W-:Y:S01]  /*5af0*/  LEA R80, R5, R70, 0x3 ;  /* 0x0000004605507211 */ /* 0x000fe200078e18ff */
[----:B------:R-:W0:Y:S01]  /*5b00*/  MUFU.RCP R8, R239 ;  /* 0x000000ef00087308 */ /* 0x000e220000001000 */
[----:B------:R-:W-:Y:S01]  /*5b10*/  FSEL R37, R37, R238, !P3 ;  /* 0x000000ee25257208 */ /* 0x000fe20005800000 */
[----:B------:R-:W-:Y:S01]  /*5b20*/  @P2 FMUL R238, R238, 0.25 ;  /* 0x3e800000eeee2820 */ /* 0x000fe20000400000 */
[----:B------:R-:W-:Y:S01]  /*5b30*/  I2FP.F32.S32 R10, R42 ;  /* 0x0000002a000a7245 */ /* 0x000fe20000201400 */
[----:B------:R-:W-:-:S02]  /*5b40*/  IMAD R74, R5, 0x8, R80 ;  /* 0x00000008054a7824 */ /* 0x000fc400078e0250 */
[----:B------:R-:W-:Y:S01]  /*5b50*/  @!P5 FMUL R47, R47, 16777216 ;  /* 0x4b8000002f2fd820 */ /* 0x000fe20000400000 */
[----:B------:R-:W-:Y:S01]  /*5b60*/  @!P1 FMUL R238, R238, 16777216 ;  /* 0x4b800000eeee9820 */ /* 0x000fe20000400000 */
[----:B------:R-:W-:Y:S01]  /*5b70*/  IMAD.MOV.U32 R109, RZ, RZ, R89 ;  /* 0x000000ffff6d7224 */ /* 0x000fe200078e0059 */
[----:B------:R-:W1:Y:S01]  /*5b80*/  MUFU.RCP R11, R240 ;  /* 0x000000f0000b7308 */ /* 0x000e620000001000 */
[----:B------:R-:W-:Y:S01]  /*5b90*/  FFMA.FTZ R111, R10, 1.1920928955078125e-07, R111 ;  /* 0x340000000a6f7823 */ /* 0x000fe2000001006f */
[----:B------:R-:W-:Y:S01]  /*5ba0*/  MOV R89, R72 ;  /* 0x0000004800597202 */ /* 0x000fe20000000f00 */
[----:B------:R-:W-:Y:S01]  /*5bb0*/  VIADD R9, R37, 0xc0cafb0d ;  /* 0xc0cafb0d25097836 */ /* 0x000fe20000000000 */
[----:B------:R-:W-:Y:S01]  /*5bc0*/  LEA R72, R5, R74, 0x3 ;  /* 0x0000004a05487211 */ /* 0x000fe200078e18ff */
[----:B------:R-:W-:Y:S01]  /*5bd0*/  @!P5 FMUL R49, R49, 16777216 ;  /* 0x4b8000003131d820 */ /* 0x000fe20000400000 */
[----:B------:R-:W-:Y:S01]  /*5be0*/  @!P5 FMUL R55, R55, 16777216 ;  /* 0x4b8000003737d820 */ /* 0x000fe20000400000 */
[----:B------:R-:W-:Y:S01]  /*5bf0*/  @!P5 FMUL R59, R59, 16777216 ;  /* 0x4b8000003b3bd820 */ /* 0x000fe20000400000 */
[----:B------:R-:W2:Y:S01]  /*5c00*/  MUFU.RCP R10, R238 ;  /* 0x000000ee000a7308 */ /* 0x000ea20000001000 */
[----:B------:R-:W-:Y:S01]  /*5c10*/  LEA R82, R5, R72, 0x3 ;  /* 0x0000004805527211 */ /* 0x000fe200078e18ff */
        /* <DEDUP_REMOVED lines=12> */
[C---:B0-----:R-:W-:Y:S01]  /*5ce0*/  FMUL R48, R8.reuse, R47 ;  /* 0x0000002f08307220 */ /* 0x041fe20000400000 */
[----:B------:R-:W-:Y:S01]  /*5cf0*/  MOV R23, R84 ;  /* 0x0000005400177202 */ /* 0x000fe20000000f00 */
[C---:B------:R-:W-:Y:S01]  /*5d00*/  FMUL R47, R8.reuse, R49 ;  /* 0x00000031082f7220 */ /* 0x040fe20000400000 */
[----:B------:R-:W-:Y:S01]  /*5d10*/  @P2 FMUL R113, R113, 0.25 ;  /* 0x3e80000071712820 */ /* 0x000fe20000400000 */
[----:B------:R-:W-:Y:S01]  /*5d20*/  LOP3.LUT R44, R9, 0xff800000, RZ, 0xc0, !PT ;  /* 0xff800000092c7812 */ /* 0x000fe200078ec0ff */
[----:B-1----:R-:W-:Y:S01]  /*5d30*/  FMUL R41, R11, R116 ;  /* 0x000000740b297220 */ /* 0x002fe20000400000 */
[----:B------:R-:W-:Y:S01]  /*5d40*/  FMUL R49, R8, R55 ;  /* 0x0000003708317220 */ /* 0x000fe20000400000 */
[----:B------:R-:W-:-:S02]  /*5d50*/  IMAD R84, R5, 0x8, R82 ;  /* 0x0000000805547824 */ /* 0x000fc400078e0252 */
        /* <DEDUP_REMOVED lines=14> */
[----:B------:R-:W-:Y:S01]  /*5e40*/  FSEL R8, RZ, -23, P3 ;  /* 0xc1b80000ff087808 */ /* 0x000fe20001800000 */
[----:B------:R-:W-:Y:S01]  /*5e50*/  @!P1 FMUL R113, R113, 16777216 ;  /* 0x4b80000071719820 */ /* 0x000fe20000400000 */
[----:B------:R-:W-:Y:S01]  /*5e60*/  I2FP.F32.S32 R9, R44 ;  /* 0x0000002c00097245 */ /* 0x000fe20000201400 */
[----:B------:R-:W-:Y:S01]  /*5e70*/  FMUL R83, R11, R120 ;  /* 0x000000780b537220 */ /* 0x000fe20000400000 */
[----:B------:R-:W-:Y:S01]  /*5e80*/  @P2 FMUL R69, R69, 0.25 ;  /* 0x3e80000045452820 */ /* 0x000fe20000400000 */
[----:B------:R-:W-:Y:S01]  /*5e90*/  LEA R94, R5, R84, 0x3 ;  /* 0x00000054055e7211 */ /* 0x000fe200078e18ff */
[----:B------:R-:W-:Y:S01]  /*5ea0*/  FMUL R17, R11, R20 ;  /* 0x000000140b117220 */ /* 0x000fe20000400000 */
[----:B------:R-:W-:Y:S01]  /*5eb0*/  @P2 FMUL R92, R92, 0.25 ;  /* 0x3e8000005c5c2820 */ /* 0x000fe20000400000 */
[----:B--2---:R-:W-:Y:S01]  /*5ec0*/  FMUL R20, R10, R113 ;  /* 0x000000710a147220 */ /* 0x004fe20000400000 */
[----:B------:R-:W-:Y:S01]  /*5ed0*/  FFMA.FTZ R113, R9, 1.1920928955078125e-07, R8 ;  /* 0x3400000009717823 */ /* 0x000fe20000010008 */
[----:B------:R-:W-:Y:S01]  /*5ee0*/  @!P1 FMUL R69, R69, 16777216 ;  /* 0x4b80000045459820 */ /* 0x000fe20000400000 */
[----:B------:R-:W-:Y:S01]  /*5ef0*/  F2FP.F16.F32.PACK_AB R8, R83, R90 ;  /* 0x0000005a5308723e */ /* 0x000fe200000000ff */
[----:B------:R-:W-:Y:S01]  /*5f00*/  @!P1 FMUL R92, R92, 16777216 ;  /* 0x4b8000005c5c9820 */ /* 0x000fe20000400000 */
[----:B------:R-:W-:-:S02]  /*5f10*/  IMAD R90, R5, 0x8, R94 ;  /* 0x00000008055a7824 */ /* 0x000fc400078e025e */
[C---:B------:R-:W-:Y:S01]  /*5f20*/  FMUL R120, R10.reuse, R69 ;  /* 0x000000450a787220 */ /* 0x040fe20000400000 */
[C---:B------:R-:W-:Y:S01]  /*5f30*/  FMUL R13, R11.reuse, R28 ;  /* 0x0000001c0b0d7220 */ /* 0x040fe20000400000 */
[----:B------:R-:W-:Y:S01]  /*5f40*/  FMUL R86, R11, R40 ;  /* 0x000000280b567220 */ /* 0x000fe20000400000 */
[----:B------:R-:W-:Y:S01]  /*5f50*/  FMUL R69, R10, R92 ;  /* 0x0000005c0a457220 */ /* 0x000fe20000400000 */
[----:B------:R-:W-:Y:S01]  /*5f60*/  LEA R92, R5, R90, 0x3 ;  /* 0x0000005a055c7211 */ /* 0x000fe200078e18ff */
[C---:B------:R-:W-:Y:S01]  /*5f70*/  FMUL R24, R11.reuse, R96 ;  /* 0x000000600b187220 */ /* 0x040fe20000400000 */
[----:B------:R-:W-:Y:S01]  /*5f80*/  FMUL R25, R11, R14 ;  /* 0x0000000e0b197220 */ /* 0x000fe20000400000 */
[----:B------:R-:W-:Y:S01]  /*5f90*/  F2FP.F16.F32.PACK_AB R13, R13, R86 ;  /* 0x000000560d0d723e */ /* 0x000fe200000000ff */
[----:B------:R-:W-:Y:S02]  /*5fa0*/  IMAD.MOV.U32 R45, RZ, RZ, R85 ;  /* 0x000000ffff2d7224 */ /* 0x000fe400078e0055 */
[----:B------:R-:W-:Y:S01]  /*5fb0*/  FMUL R15, R11, R12 ;  /* 0x0000000c0b0f7220 */ /* 0x000fe20000400000 */
[----:B------:R-:W-:-:S02]  /*5fc0*/  IMAD R86, R5, 0x8, R92 ;  /* 0x0000000805567824 */ /* 0x000fc400078e025c */
[C---:B------:R-:W-:Y:S01]  /*5fd0*/  FMUL R14, R11.reuse, R18 ;  /* 0x000000120b0e7220 */ /* 0x040fe20000400000 */
[C---:B------:R-:W-:Y:S01]  /*5fe0*/  FMUL R26, R11.reuse, R26 ;  /* 0x0000001a0b1a7220 */ /* 0x040fe20000400000 */
[----:B------:R-:W-:Y:S01]  /*5ff0*/  FMUL R29, R11, R22 ;  /* 0x000000160b1d7220 */ /* 0x000fe20000400000 */
[----:B------:R-:W-:Y:S02]  /*6000*/  IMAD R96, R5, 0x8, R86 ;  /* 0x0000000805607824 */ /* 0x000fe400078e0256 */
[C---:B------:R-:W-:Y:S01]  /*6010*/  FMUL R18, R11.reuse, R108 ;  /* 0x0000006c0b127220 */ /* 0x040fe20000400000 */
[C---:B------:R-:W-:Y:S01]  /*6020*/  FMUL R28, R11.reuse, R112 ;  /* 0x000000700b1c7220 */ /* 0x040fe20000400000 */
[C---:B------:R-:W-:Y:S01]  /*6030*/  FMUL R12, R11.reuse, R121 ;  /* 0x000000790b0c7220 */ /* 0x040fe20000400000 */
[----:B------:R-:W-:Y:S01]  /*6040*/  FMUL R85, R11, R125 ;  /* 0x0000007d0b557220 */ /* 0x000fe20000400000 */
[----:B------:R-:W-:Y:S01]  /*6050*/  F2FP.F16.F32.PACK_AB R11, R24, R25 ;  /* 0x00000019180b723e */ /* 0x000fe200000000ff */
[----:B------:R-:W-:Y:S01]  /*6060*/  @P2 FMUL R51, R51, 0.25 ;  /* 0x3e80000033332820 */ /* 0x000fe20000400000 */
[----:B------:R-:W-:Y:S01]  /*6070*/  F2FP.F16.F32.PACK_AB R24, R81, R98 ;  /* 0x000000625118723e */ /* 0x000fe200000000ff */
[----:B------:R-:W-:Y:S01]  /*6080*/  @P2 FMUL R23, R23, 0.25 ;  /* 0x3e80000017172820 */ /* 0x000fe20000400000 */
[----:B------:R-:W-:Y:S01]  /*6090*/  LEA R98, R5, R96, 0x3 ;  /* 0x0000006005627211 */ /* 0x000fe200078e18ff */
[----:B------:R-:W-:Y:S01]  /*60a0*/  @P2 FMUL R53, R53, 0.25 ;  /* 0x3e80000035352820 */ /* 0x000fe20000400000 */
[----:B------:R-:W-:Y:S01]  /*60b0*/  F2FP.F16.F32.PACK_AB R14, R14, R29 ;  /* 0x0000001d0e0e723e */ /* 0x000fe200000000ff */
[----:B------:R-:W-:Y:S01]  /*60c0*/  @P2 FMUL R61, R61, 0.25 ;  /* 0x3e8000003d3d2820 */ /* 0x000fe20000400000 */
[----:B------:R-:W-:Y:S01]  /*60d0*/  F2FP.F16.F32.PACK_AB R29, R75, R100 ;  /* 0x000000644b1d723e */ /* 0x000fe200000000ff */
[----:B------:R-:W-:Y:S01]  /*60e0*/  IMAD R100, R5, 0x8, R98 ;  /* 0x0000000805647824 */ /* 0x000fe200078e0262 */
[----:B------:R-:W-:Y:S01]  /*60f0*/  F2FP.F16.F32.PACK_AB R27, R27, R102 ;  /* 0x000000661b1b723e */ /* 0x000fe200000000ff */
[----:B------:R-:W-:Y:S01]  /*6100*/  @P2 FMUL R67, R67, 0.25 ;  /* 0x3e80000043432820 */ /* 0x000fe20000400000 */
[----:B------:R-:W-:Y:S01]  /*6110*/  @P2 FMUL R45, R45, 0.25 ;  /* 0x3e8000002d2d2820 */ /* 0x000fe20000400000 */
[----:B------:R-:W-:-:S02]  /*6120*/  IMAD R102, R5, 0x8, R100 ;  /* 0x0000000805667824 */ /* 0x000fc400078e0264 */
[----:B------:R-:W-:Y:S01]  /*6130*/  @P2 FMUL R89, R89, 0.25 ;  /* 0x3e80000059592820 */ /* 0x000fe20000400000 */
[----:B------:R-:W-:Y:S01]  /*6140*/  @P2 FMUL R93, R93, 0.25 ;  /* 0x3e8000005d5d2820 */ /* 0x000fe20000400000 */
[----:B------:R-:W-:Y:S01]  /*6150*/  @P2 FMUL R95, R95, 0.25 ;  /* 0x3e8000005f5f2820 */ /* 0x000fe20000400000 */
[----:B------:R-:W-:Y:S01]  /*6160*/  @P2 FMUL R101, R101, 0.25 ;  /* 0x3e80000065652820 */ /* 0x000fe20000400000 */
[----:B------:R-:W-:Y:S01]  /*6170*/  @P2 FMUL R103, R103, 0.25 ;  /* 0x3e80000067672820 */ /* 0x000fe20000400000 */
[----:B------:R-:W-:Y:S01]  /*6180*/  @P2 FMUL R109, R109, 0.25 ;  /* 0x3e8000006d6d2820 */ /* 0x000fe20000400000 */
[----:B------:R-:W-:Y:S01]  /*6190*/  @P2 FMUL R117, R117, 0.25 ;  /* 0x3e80000075752820 */ /* 0x000fe20000400000 */
[----:B------:R-:W-:Y:S01]  /*61a0*/  @!P1 FMUL R51, R51, 16777216 ;  /* 0x4b80000033339820 */ /* 0x000fe20000400000 */
[----:B------:R-:W-:Y:S01]  /*61b0*/  F2FP.F16.F32.PACK_AB R31, R31, R104 ;  /* 0x000000681f1f723e */ /* 0x000fe200000000ff */
[----:B------:R-:W-:Y:S01]  /*61c0*/  @!P1 FMUL R23, R23, 16777216 ;  /* 0x4b80000017179820 */ /* 0x000fe20000400000 */
[----:B------:R-:W-:Y:S01]  /*61d0*/  @!P1 FMUL R53, R53, 16777216 ;  /* 0x4b80000035359820 */ /* 0x000fe20000400000 */
[----:B------:R-:W-:Y:S01]  /*61e0*/  @!P1 FMUL R61, R61, 16777216 ;  /* 0x4b8000003d3d9820 */ /* 0x000fe20000400000 */
[----:B------:R-:W-:Y:S01]  /*61f0*/  @!P1 FMUL R67, R67, 16777216 ;  /* 0x4b80000043439820 */ /* 0x000fe20000400000 */
[----:B------:R-:W-:-:S02]  /*6200*/  IMAD R104, R5, 0x8, R102 ;  /* 0x0000000805687824 */ /* 0x000fc400078e0266 */
        /* <DEDUP_REMOVED lines=8> */
[C---:B------:R-:W-:Y:S01]  /*6290*/  FMUL R50, R10.reuse, R51 ;  /* 0x000000330a327220 */ /* 0x040fe20000400000 */
[----:B------:R-:W-:Y:S01]  /*62a0*/  F2FP.F16.F32.PACK_AB R15, R15, R26 ;  /* 0x0000001a0f0f723e */ /* 0x000fe200000000ff */
[C---:B------:R-:W-:Y:S01]  /*62b0*/  FMUL R23, R10.reuse, R23 ;  /* 0x000000170a177220 */ /* 0x040fe20000400000 */
[C---:B------:R-:W-:Y:S01]  /*62c0*/  FMUL R108, R10.reuse, R53 ;  /* 0x000000350a6c7220 */ /* 0x040fe20000400000 */
[C---:B------:R-:W-:Y:S01]  /*62d0*/  FMUL R51, R10.reuse, R61 ;  /* 0x0000003d0a337220 */ /* 0x040fe20000400000 */
[C---:B------:R-:W-:Y:S01]  /*62e0*/  FMUL R22, R10.reuse, R67 ;  /* 0x000000430a167220 */ /* 0x040fe20000400000 */
[----:B------:R-:W-:Y:S01]  /*62f0*/  F2FP.F16.F32.PACK_AB R26, R71, R106 ;  /* 0x0000006a471a723e */ /* 0x000fe200000000ff */
        /* <DEDUP_REMOVED lines=8> */
[----:B------:R-:W-:Y:S01]  /*6380*/  LEA R106, R5, R104, 0x3 ;  /* 0x00000068056a7211 */ /* 0x000fe200078e18ff */
[----:B------:R-:W-:Y:S01]  /*6390*/  VIADD R10, R56, 0xc0cafb0d ;  /* 0xc0cafb0d380a7836 */ /* 0x000fe20000000000 */
[----:B------:R-:W-:Y:S01]  /*63a0*/  F2FP.F16.F32.PACK_AB R23, R23, R108 ;  /* 0x0000006c1717723e */ /* 0x000fe200000000ff */
[----:B------:R-:W-:Y:S01]  /*63b0*/  IMAD.IADD R42, R33, 0x1, -R42 ;  /* 0x00000001212a7824 */ /* 0x000fe200078e0a2a */
[----:B------:R-:W-:Y:S01]  /*63c0*/  F2FP.F16.F32.PACK_AB R9, R28, R41 ;  /* 0x000000291c09723e */ /* 0x000fe200000000ff */
[----:B------:R-:W-:Y:S01]  /*63d0*/  IMAD R108, R5, 0x8, R106 ;  /* 0x00000008056c7824 */ /* 0x000fe200078e026a */
[----:B------:R-:W-:Y:S01]  /*63e0*/  LOP3.LUT R41, R10, 0xff800000, RZ, 0xc0, !PT ;  /* 0xff8000000a297812 */ /* 0x000fe200078ec0ff */
[----:B------:R-:W-:Y:S01]  /*63f0*/  FADD R42, R42, -1 ;  /* 0xbf8000002a2a7421 */ /* 0x000fe20000000000 */
[----:B------:R-:W-:Y:S01]  /*6400*/  F2FP.F16.F32.PACK_AB R10, R17, R18 ;  /* 0x00000012110a723e */ /* 0x000fe200000000ff */
[----:B------:R-:W-:Y:S01]  /*6410*/  BAR.SYNC.DEFER_BLOCKING 0x0 ;  /* 0x0000000000007b1d */ /* 0x000fe20000010000 */
[----:B------:R-:W-:Y:S01]  /*6420*/  F2FP.F16.F32.PACK_AB R25, R77, R110 ;  /* 0x0000006e4d19723e */ /* 0x000fe200000000ff */
[----:B------:R-:W-:Y:S01]  /*6430*/  IMAD R110, R5, 0x8, R108 ;  /* 0x00000008056e7824 */ /* 0x000fe200078e026c */
[----:B------:R-:W-:-:S02]  /*6440*/  IADD3 R16, PT, PT, R35, -R16, RZ ;  /* 0x8000001023107210 */ /* 0x000fc40007ffe0ff */
[----:B------:R-:W-:Y:S01]  /*6450*/  F2FP.F16.F32.PACK_AB R20, R20, R69 ;  /* 0x000000451414723e */ /* 0x000fe200000000ff */
[----:B------:R-:W-:Y:S01]  /*6460*/  IMAD.MOV.U32 R69, RZ, RZ, 0x3dc6b27f ;  /* 0x3dc6b27fff457424 */ /* 0x000fe200078e00ff */
[----:B------:R-:W-:Y:S01]  /*6470*/  F2FP.F16.F32.PACK_AB R21, R21, R40 ;  /* 0x000000281515723e */ /* 0x000fe200000000ff */
[----:B------:R-:W-:Y:S01]  /*6480*/  FADD R40, R16, -1 ;  /* 0xbf80000010287421 */ /* 0x000fe20000000000 */
[----:B------:R-:W-:Y:S01]  /*6490*/  F2FP.F16.F32.PACK_AB R22, R22, R53 ;  /* 0x000000351616723e */ /* 0x000fe200000000ff */
[----:B------:R-:W0:Y:S01]  /*64a0*/  LDCU.64 UR4, c[0x0][0x3e0] ;  /* 0x00007c00ff0477ac */ /* 0x000e220008000a00 */
[----:B------:R-:W-:Y:S02]  /*64b0*/  F2FP.F16.F32.PACK_AB R28, R79, R132 ;  /* 0x000000844f1c723e */ /* 0x000fe400000000ff */
[----:B------:R-:W-:Y:S02]  /*64c0*/  F2FP.F16.F32.PACK_AB R30, R30, R73 ;  /* 0x000000491e1e723e */ /* 0x000fe400000000ff */
[----:B------:R-:W-:-:S02]  /*64d0*/  F2FP.F16.F32.PACK_AB R12, R12, R85 ;  /* 0x000000550c0c723e */ /* 0x000fc400000000ff */
[----:B------:R-:W-:Y:S02]  /*64e0*/  FSEL R17, RZ, -23, P4 ;  /* 0xc1b80000ff117808 */ /* 0x000fe40002000000 */
[----:B------:R-:W-:Y:S01]  /*64f0*/  I2FP.F32.S32 R18, R41 ;  /* 0x0000002900127245 */ /* 0x000fe20000201400 */
[----:B------:R-:W-:Y:S01]  /*6500*/  IMAD.IADD R41, R56, 0x1, -R41 ;  /* 0x0000000138297824 */ /* 0x000fe200078e0a29 */
[----:B------:R-:W-:Y:S02]  /*6510*/  F2FP.F16.F32.PACK_AB R16, R65, R130 ;  /* 0x000000824110723e */ /* 0x000fe400000000ff */
[----:B------:R-:W-:Y:S01]  /*6520*/  F2FP.F16.F32.PACK_AB R19, R19, R48 ;  /* 0x000000301313723e */ /* 0x000fe200000000ff */
[----:B------:R1:W-:Y:S01]  /*6530*/  STS.128 [R39], R8 ;  /* 0x0000000827007388 */ /* 0x0003e20000000c00 */
[----:B------:R-:W-:Y:S01]  /*6540*/  FFMA.FTZ R118, R18, 1.1920928955078125e-07, R17 ;  /* 0x3400000012767823 */ /* 0x000fe20000010011 */
[----:B------:R-:W-:Y:S01]  /*6550*/  FADD R41, R41, -1 ;  /* 0xbf80000029297421 */ /* 0x000fe20000000000 */
[----:B------:R-:W-:Y:S01]  /*6560*/  F2FP.F16.F32.PACK_AB R17, R59, R124 ;  /* 0x0000007c3b11723e */ /* 0x000fe200000000ff */
[----:B------:R2:W-:Y:S01]  /*6570*/  STS.128 [R39+0x80], R24 ;  /* 0x0000801827007388 */ /* 0x0005e20000000c00 */
[----:B------:R-:W-:Y:S01]  /*6580*/  F2FP.F16.F32.PACK_AB R18, R49, R116 ;  /* 0x000000743112723e */ /* 0x000fe200000000ff */
[----:B0-----:R-:W-:Y:S01]  /*6590*/  UIMAD UR4, UR6, UR4, URZ ;  /* 0x00000004060472a4 */ /* 0x001fe2000f8e02ff */
[----:B------:R-:W-:Y:S01]  /*65a0*/  IADD3 R44, PT, PT, R37, -R44, RZ ;  /* 0x8000002c252c7210 */ /* 0x000fe20007ffe0ff */
[----:B------:R0:W-:Y:S01]  /*65b0*/  STS.128 [R39+0x100], R20 ;  /* 0x0001001427007388 */ /* 0x0001e20000000c00 */
[----:B------:R-:W-:Y:S01]  /*65c0*/  ISETP.GE.U32.AND P1, PT, R35, 0x7f800000, PT ;  /* 0x7f8000002300780c */ /* 0x000fe20003f26070 */
[----:B------:R-:W-:Y:S01]  /*65d0*/  USHF.L.U32 UR8, UR4, 0x1, URZ ;  /* 0x0000000104087899 */ /* 0x000fe200080006ff */
[----:B------:R-:W-:Y:S01]  /*65e0*/  ISETP.GE.U32.AND P6, PT, R33, 0x7f800000, PT ;  /* 0x7f8000002100780c */ /* 0x000fe20003fc6070 */
[----:B------:R-:W-:Y:S01]  /*65f0*/  STS.128 [R39+0x280], R28 ;  /* 0x0002801c27007388 */ /* 0x000fe20000000c00 */
[----:B------:R-:W-:Y:S01]  /*6600*/  FADD R44, R44, -1 ;  /* 0xbf8000002c2c7421 */ /* 0x000fe20000000000 */
[----:B------:R-:W-:-:S02]  /*6610*/  ISETP.GE.U32.AND P4, PT, R37, 0x7f800000, PT ;  /* 0x7f8000002500780c */ /* 0x000fc40003f86070 */
[----:B-1----:R-:W-:Y:S01]  /*6620*/  F2FP.F16.F32.PACK_AB R8, R67, R112 ;  /* 0x000000704308723e */ /* 0x002fe200000000ff */
[C---:B------:R-:W-:Y:S01]  /*6630*/  FFMA.FTZ R9, R40.reuse, R69, -0.16845393180847167969 ;  /* 0xbe2c7f3028097423 */ /* 0x040fe20000010045 */
[----:B------:R-:W-:Y:S01]  /*6640*/  LEA R112, R5, R110, 0x3 ;  /* 0x0000006e05707211 */ /* 0x000fe200078e18ff */
[----:B------:R1:W-:Y:S01]  /*6650*/  STS.128 [R39+0x200], R12 ;  /* 0x0002000c27007388 */ /* 0x0003e20000000c00 */
[----:B------:R-:W-:Y:S01]  /*6660*/  F2FP.F16.F32.PACK_AB R10, R51, R120 ;  /* 0x00000078330a723e */ /* 0x000fe200000000ff */
[----:B------:R-:W-:Y:S01]  /*6670*/  FFMA.FTZ R9, R40, R9, 0.1716887056827545166 ;  /* 0x3e2fcf2a28097423 */ /* 0x000fe20000010009 */
[----:B------:R-:W-:Y:S01]  /*6680*/  ISETP.GE.U32.AND P5, PT, R56, 0x7f800000, PT ;  /* 0x7f8000003800780c */ /* 0x000fe20003fa6070 */
[C---:B--2---:R-:W-:Y:S01]  /*6690*/  IMAD R24, R5.reuse, 0x8, R112 ;  /* 0x0000000805187824 */ /* 0x044fe200078e0270 */
[----:B------:R-:W-:Y:S01]  /*66a0*/  STS.128 [R39+0x180], R16 ;  /* 0x0001801027007388 */ /* 0x000fe20000000c00 */
[----:B------:R-:W-:Y:S01]  /*66b0*/  FFMA.FTZ R9, R40, R9, -0.17900948226451873779 ;  /* 0xbe374e4328097423 */ /* 0x000fe20000010009 */
[----:B------:R-:W-:Y:S01]  /*66c0*/  LOP3.LUT R4, R4, 0x70, RZ, 0xc0, !PT ;  /* 0x0000007004047812 */ /* 0x000fe200078ec0ff */
[----:B0-----:R-:W-:Y:S01]  /*66d0*/  IMAD R20, R5, 0x8, R24 ;  /* 0x0000000805147824 */ /* 0x001fe200078e0218 */
[----:B------:R-:W-:Y:S01]  /*66e0*/  FSETP.NEU.AND P3, PT, R35, RZ, PT ;  /* 0x000000ff2300720b */ /* 0x000fe20003f6d000 */
[----:B------:R-:W-:Y:S01]  /*66f0*/  FFMA.FTZ R11, R40, R9, 0.20512372255325317383 ;  /* 0x3e520bf4280b7423 */ /* 0x000fe20000010009 */
[----:B------:R-:W-:-:S02]  /*6700*/  F2FP.F16.F32.PACK_AB R9, R61, R126 ;  /* 0x0000007e3d09723e */ /* 0x000fc400000000ff */
[----:B------:R-:W-:Y:S01]  /*6710*/  LEA R22, R5, R20, 0x3 ;  /* 0x0000001405167211 */ /* 0x000fe200078e18ff */
[----:B------:R-:W-:Y:S01]  /*6720*/  FFMA.FTZ R11, R40, R11, -0.24046532809734344482 ;  /* 0xbe763c8b280b7423 */ /* 0x000fe2000001000b */
[----:B------:R-:W-:Y:S02]  /*6730*/  IADD3 R186, PT, PT, R4, UR7, RZ ;  /* 0x0000000704ba7c10 */ /* 0x000fe4000fffe0ff */
[----:B-1----:R-:W-:Y:S01]  /*6740*/  F2FP.F16.F32.PACK_AB R12, R63, R128 ;  /* 0x000000803f0c723e */ /* 0x002fe200000000ff */
[----:B------:R-:W-:Y:S02]  /*6750*/  IMAD R26, R5, 0x8, R22 ;  /* 0x00000008051a7824 */ /* 0x000fe400078e0216 */
[C---:B------:R-:W-:Y:S01]  /*6760*/  FFMA.FTZ R11, R40.reuse, R11, 0.28857114911079406738 ;  /* 0x3e93bf99280b7423 */ /* 0x040fe2000001000b */
[----:B------:R-:W-:Y:S01]  /*6770*/  F2FP.F16.F32.PACK_AB R13, R55, R122 ;  /* 0x0000007a370d723e */ /* 0x000fe200000000ff */
[----:B------:R-:W-:Y:S02]  /*6780*/  IMAD R28, R5, 0x8, R26 ;  /* 0x00000008051c7824 */ /* 0x000fe400078e021a */
[----:B------:R-:W-:Y:S01]  /*6790*/  FFMA.FTZ R15, R40, R11, -0.36067417263984680176 ;  /* 0xbeb8aa49280f7423 */ /* 0x000fe2000001000b */
[----:B------:R-:W-:-:S02]  /*67a0*/  F2FP.F16.F32.PACK_AB R11, R45, R50 ;  /* 0x000000322d0b723e */ /* 0x000fc400000000ff */
[----:B------:R-:W-:Y:S01]  /*67b0*/  F2FP.F16.F32.PACK_AB R14, R47, R114 ;  /* 0x000000722f0e723e */ /* 0x000fe200000000ff */
[C---:B------:R-:W-:Y:S01]  /*67c0*/  FFMA.FTZ R21, R40.reuse, R15, 0.48089820146560668945 ;  /* 0x3ef6384a28157423 */ /* 0x040fe2000001000f */
[----:B------:R-:W-:Y:S01]  /*67d0*/  LEA R30, R5, R28, 0x3 ;  /* 0x0000001c051e7211 */ /* 0x000fe200078e18ff */
[----:B------:R0:W-:Y:S01]  /*67e0*/  STS.128 [R39+0x300], R8 ;  /* 0x0003000827007388 */ /* 0x0001e20000000c00 */
[----:B------:R-:W-:Y:S01]  /*67f0*/  F2FP.F16.F32.PACK_AB R15, R43, R46 ;  /* 0x0000002e2b0f723e */ /* 0x000fe200000000ff */
[C---:B------:R-:W-:Y:S01]  /*6800*/  FFMA.FTZ R21, R40.reuse, R21, -0.72134751081466674805 ;  /* 0xbf38aa3b28157423 */ /* 0x040fe20000010015 */
[----:B------:R-:W-:Y:S01]  /*6810*/  FSETP.NEU.AND P2, PT, R33, RZ, PT ;  /* 0x000000ff2100720b */ /* 0x000fe20003f4d000 */
[----:B------:R-:W-:Y:S01]  /*6820*/  IMAD R136, R5, 0x8, R30 ;  /* 0x0000000805887824 */ /* 0x000fe200078e021e */
[----:B------:R-:W-:Y:S01]  /*6830*/  LEA.HI R186, R7, R186, RZ, 0x1f ;  /* 0x000000ba07ba7211 */ /* 0x000fe200078ff8ff */
[----:B------:R1:W-:Y:S01]  /*6840*/  STS.128 [R39+0x380], R12 ;  /* 0x0003800c27007388 */ /* 0x0003e20000000c00 */
[----:B------:R-:W-:Y:S01]  /*6850*/  FMUL R21, R40, R21 ;  /* 0x0000001528157220 */ /* 0x000fe20000400000 */
[----:B------:R-:W-:-:S03]  /*6860*/  IMAD R138, R5, 0x8, R136 ;  /* 0x00000008058a7824 */ /* 0x000fc600078e0288 */
[----:B------:R-:W-:-:S04]  /*6870*/  FMUL R21, R40, R21 ;  /* 0x0000001528157220 */ /* 0x000fc80000400000 */
[----:B------:R-:W-:Y:S01]  /*6880*/  FFMA.FTZ R40, R40, 1.4426950216293334961, R21 ;  /* 0x3fb8aa3b28287823 */ /* 0x000fe20000010015 */
[----:B0-----:R-:W-:Y:S01]  /*6890*/  LEA R10, R5, R138, 0x3 ;  /* 0x0000008a050a7211 */ /* 0x001fe200078e18ff */
[-C--:B------:R-:W-:Y:S01]  /*68a0*/  FFMA.FTZ R8, R41, R69.reuse, -0.16845393180847167969 ;  /* 0xbe2c7f3029087423 */ /* 0x080fe20000010045 */
[-C--:B------:R-:W-:Y:S01]  /*68b0*/  FFMA.FTZ R9, R42, R69.reuse, -0.16845393180847167969 ;  /* 0xbe2c7f302a097423 */ /* 0x080fe20000010045 */
[----:B------:R-:W-:Y:S01]  /*68c0*/  FFMA.FTZ R11, R44, R69, -0.16845393180847167969 ;  /* 0xbe2c7f302c0b7423 */ /* 0x000fe20000010045 */
[----:B------:R-:W-:Y:S01]  /*68d0*/  FADD R57, R57, R40 ;  /* 0x0000002839397221 */ /* 0x000fe20000000000 */
[----:B------:R-:W-:Y:S01]  /*68e0*/  FFMA.FTZ R8, R41, R8, 0.1716887056827545166 ;  /* 0x3e2fcf2a29087423 */ /* 0x000fe20000010008 */
[----:B-1----:R-:W-:Y:S02]  /*68f0*/  IMAD R12, R5, 0x8, R10 ;  /* 0x00000008050c7824 */ /* 0x002fe400078e020a */
[----:B------:R-:W-:Y:S01]  /*6900*/  FFMA.FTZ R9, R42, R9, 0.1716887056827545166 ;  /* 0x3e2fcf2a2a097423 */ /* 0x000fe20000010009 */
[----:B------:R-:W-:Y:S01]  /*6910*/  FFMA.FTZ R11, R44, R11, 0.1716887056827545166 ;  /* 0x3e2fcf2a2c0b7423 */ /* 0x000fe2000001000b */
[----:B------:R-:W-:Y:S01]  /*6920*/  FFMA.FTZ R8, R41, R8, -0.17900948226451873779 ;  /* 0xbe374e4329087423 */ /* 0x000fe20000010008 */
[----:B------:R-:W-:-:S02]  /*6930*/  IMAD R14, R5, 0x8, R12 ;  /* 0x00000008050e7824 */ /* 0x000fc400078e020c */
[----:B------:R-:W-:Y:S01]  /*6940*/  FFMA.FTZ R9, R42, R9, -0.17900948226451873779 ;  /* 0xbe374e432a097423 */ /* 0x000fe20000010009 */
[----:B------:R-:W-:Y:S01]  /*6950*/  FFMA.FTZ R11, R44, R11, -0.17900948226451873779 ;  /* 0xbe374e432c0b7423 */ /* 0x000fe2000001000b */
[----:B------:R-:W-:Y:S01]  /*6960*/  FFMA.FTZ R8, R41, R8, 0.20512372255325317383 ;  /* 0x3e520bf429087423 */ /* 0x000fe20000010008 */
[----:B------:R-:W-:Y:S01]  /*6970*/  LEA R16, R5, R14, 0x3 ;  /* 0x0000000e05107211 */ /* 0x000fe200078e18ff */
[----:B------:R-:W-:Y:S02]  /*6980*/  FFMA.FTZ R9, R42, R9, 0.20512372255325317383 ;  /* 0x3e520bf42a097423 */ /* 0x000fe40000010009 */
[----:B------:R-:W-:Y:S01]  /*6990*/  FFMA.FTZ R8, R41, R8, -0.24046532809734344482 ;  /* 0xbe763c8b29087423 */ /* 0x000fe20000010008 */
[----:B------:R-:W-:Y:S01]  /*69a0*/  FFMA.FTZ R11, R44, R11, 0.20512372255325317383 ;  /* 0x3e520bf42c0b7423 */ /* 0x000fe2000001000b */
[----:B------:R-:W-:Y:S02]  /*69b0*/  IMAD R18, R5, 0x8, R16 ;  /* 0x0000000805127824 */ /* 0x000fe400078e0210 */
[----:B------:R-:W-:Y:S01]  /*69c0*/  FFMA.FTZ R8, R41, R8, 0.28857114911079406738 ;  /* 0x3e93bf9929087423 */ /* 0x000fe20000010008 */
[----:B------:R-:W-:Y:S01]  /*69d0*/  FFMA.FTZ R9, R42, R9, -0.24046532809734344482 ;  /* 0xbe763c8b2a097423 */ /* 0x000fe20000010009 */
[----:B------:R-:W-:Y:S01]  /*69e0*/  FFMA.FTZ R11, R44, R11, -0.24046532809734344482 ;  /* 0xbe763c8b2c0b7423 */ /* 0x000fe2000001000b */
[----:B------:R-:W-:-:S02]  /*69f0*/  IMAD R154, R5, 0x8, R18 ;  /* 0x00000008059a7824 */ /* 0x000fc400078e0212 */
[----:B------:R-:W-:Y:S01]  /*6a00*/  FFMA.FTZ R8, R41, R8, -0.36067417263984680176 ;  /* 0xbeb8aa4929087423 */ /* 0x000fe20000010008 */
[----:B------:R-:W-:Y:S01]  /*6a10*/  FFMA.FTZ R9, R42, R9, 0.28857114911079406738 ;  /* 0x3e93bf992a097423 */ /* 0x000fe20000010009 */
[----:B------:R-:W-:Y:S01]  /*6a20*/  FFMA.FTZ R11, R44, R11, 0.28857114911079406738 ;  /* 0x3e93bf992c0b7423 */ /* 0x000fe2000001000b */
[----:B------:R-:W-:Y:S01]  /*6a30*/  LEA R156, R5, R154, 0x3 ;  /* 0x0000009a059c7211 */ /* 0x000fe200078e18ff */
[----:B------:R-:W-:Y:S01]  /*6a40*/  FFMA.FTZ R8, R41, R8, 0.48089820146560668945 ;  /* 0x3ef6384a29087423 */ /* 0x000fe20000010008 */
[----:B------:R-:W-:Y:S01]  /*6a50*/  FFMA.FTZ R9, R42, R9, -0.36067417263984680176 ;  /* 0xbeb8aa492a097423 */ /* 0x000fe20000010009 */
[----:B------:R-:W-:Y:S02]  /*6a60*/  FFMA.FTZ R11, R44, R11, -0.36067417263984680176 ;  /* 0xbeb8aa492c0b7423 */ /* 0x000fe4000001000b */
[----:B------:R-:W-:Y:S02]  /*6a70*/  IMAD R158, R5, 0x8, R156 ;  /* 0x00000008059e7824 */ /* 0x000fe400078e029c */
[----:B------:R-:W-:Y:S01]  /*6a80*/  FFMA.FTZ R8, R41, R8, -0.72134751081466674805 ;  /* 0xbf38aa3b29087423 */ /* 0x000fe20000010008 */
[----:B------:R-:W-:Y:S01]  /*6a90*/  FFMA.FTZ R9, R42, R9, 0.48089820146560668945 ;  /* 0x3ef6384a2a097423 */ /* 0x000fe20000010009 */
[----:B------:R-:W-:Y:S01]  /*6aa0*/  FFMA.FTZ R11, R44, R11, 0.48089820146560668945 ;  /* 0x3ef6384a2c0b7423 */ /* 0x000fe2000001000b */
[----:B------:R-:W-:-:S02]  /*6ab0*/  IMAD R160, R5, 0x8, R158 ;  /* 0x0000000805a07824 */ /* 0x000fc400078e029e */
[----:B------:R-:W-:Y:S01]  /*6ac0*/  FMUL R8, R41, R8 ;  /* 0x0000000829087220 */ /* 0x000fe20000400000 */
[----:B------:R-:W-:Y:S01]  /*6ad0*/  FFMA.FTZ R9, R42, R9, -0.72134751081466674805 ;  /* 0xbf38aa3b2a097423 */ /* 0x000fe20000010009 */
[----:B------:R-:W-:Y:S01]  /*6ae0*/  FFMA.FTZ R11, R44, R11, -0.72134751081466674805 ;  /* 0xbf38aa3b2c0b7423 */ /* 0x000fe2000001000b */
[----:B------:R-:W-:Y:S01]  /*6af0*/  LEA R162, R5, R160, 0x3 ;  /* 0x000000a005a27211 */ /* 0x000fe200078e18ff */
[----:B------:R-:W-:Y:S01]  /*6b00*/  FMUL R8, R41, R8 ;  /* 0x0000000829087220 */ /* 0x000fe20000400000 */
[----:B------:R-:W-:Y:S01]  /*6b10*/  FMUL R9, R42, R9 ;  /* 0x000000092a097220 */ /* 0x000fe20000400000 */
[----:B------:R-:W-:Y:S02]  /*6b20*/  FMUL R11, R44, R11 ;  /* 0x0000000b2c0b7220 */ /* 0x000fe40000400000 */
[----:B------:R-:W-:Y:S02]  /*6b30*/  IMAD R122, R5, 0x8, R162 ;  /* 0x00000008057a7824 */ /* 0x000fe400078e02a2 */
[----:B------:R-:W-:Y:S01]  /*6b40*/  FFMA.FTZ R41, R41, 1.4426950216293334961, R8 ;  /* 0x3fb8aa3b29297823 */ /* 0x000fe20000010008 */
[----:B------:R-:W-:Y:S01]  /*6b50*/  FMUL R9, R42, R9 ;  /* 0x000000092a097220 */ /* 0x000fe20000400000 */
[----:B------:R-:W-:-:S02]  /*6b60*/  @P1 IMAD.MOV.U32 R8, RZ, RZ, 0x7f800000 ;  /* 0x7f800000ff081424 */ /* 0x000fc400078e00ff */
[----:B------:R-:W-:Y:S01]  /*6b70*/  FMUL R11, R44, R11 ;  /* 0x0000000b2c0b7220 */ /* 0x000fe20000400000 */
[----:B------:R-:W-:Y:S02]  /*6b80*/  IMAD R124, R5, 0x8, R122 ;  /* 0x00000008057c7824 */ /* 0x000fe400078e027a */
[----:B------:R-:W-:Y:S01]  /*6b90*/  FADD R118, R118, R41 ;  /* 0x0000002976767221 */ /* 0x000fe20000000000 */
[----:B------:R-:W-:Y:S01]  /*6ba0*/  FFMA.FTZ R42, R42, 1.4426950216293334961, R9 ;  /* 0x3fb8aa3b2a2a7823 */ /* 0x000fe20000010009 */
[----:B------:R-:W0:Y:S01]  /*6bb0*/  LDC.64 R40, c[0x0][0x398] ;  /* 0x0000e600ff287b82 */ /* 0x000e220000000a00 */
[----:B------:R-:W-:Y:S01]  /*6bc0*/  @P1 FFMA.FTZ R57, R35, R8, +INF ;  /* 0x7f80000023391423 */ /* 0x000fe20000010008 */
[----:B------:R-:W-:Y:S01]  /*6bd0*/  LEA R166, R5, R124, 0x3 ;  /* 0x0000007c05a67211 */ /* 0x000fe200078e18ff */
[----:B------:R-:W-:Y:S01]  /*6be0*/  FADD R111, R111, R42 ;  /* 0x0000002a6f6f7221 */ /* 0x000fe20000000000 */
[----:B------:R-:W-:Y:S02]  /*6bf0*/  @P6 IMAD.MOV.U32 R42, RZ, RZ, 0x7f800000 ;  /* 0x7f800000ff2a6424 */ /* 0x000fe400078e00ff */
[----:B------:R-:W-:Y:S01]  /*6c00*/  FFMA.FTZ R44, R44, 1.4426950216293334961, R11 ;  /* 0x3fb8aa3b2c2c7823 */ /* 0x000fe2000001000b */
[----:B------:R-:W-:Y:S01]  /*6c10*/  IMAD R8, R0, UR5, RZ ;  /* 0x0000000500087c24 */ /* 0x000fe2000f8e02ff */
[----:B------:R-:W-:Y:S01]  /*6c20*/  UIMAD.WIDE UR4, UR4, 0x2, URZ ;  /* 0x00000002040478a5 */ /* 0x000fe2000f8e02ff */
[----:B------:R-:W-:-:S02]  /*6c30*/  IMAD R168, R5, 0x8, R166 ;  /* 0x0000000805a87824 */ /* 0x000fc400078e02a6 */
[----:B------:R-:W-:Y:S01]  /*6c40*/  @P6 FFMA.FTZ R111, R33, R42, +INF ;  /* 0x7f800000216f6423 */ /* 0x000fe2000001002a */
[----:B------:R-:W-:Y:S01]  /*6c50*/  @P4 IMAD.MOV.U32 R42, RZ, RZ, 0x7f800000 ;  /* 0x7f800000ff2a4424 */ /* 0x000fe200078e00ff */
[C---:B------:R-:W-:Y:S01]  /*6c60*/  SHF.L.U32 R9, R8.reuse, 0x1, RZ ;  /* 0x0000000108097819 */ /* 0x040fe200000006ff */
[----:B------:R-:W-:Y:S02]  /*6c70*/  IMAD R172, R5, 0x8, R168 ;  /* 0x0000000805ac7824 */ /* 0x000fe400078e02a8 */
[----:B------:R-:W-:Y:S01]  /*6c80*/  FADD R113, R113, R44 ;  /* 0x0000002c71717221 */ /* 0x000fe20000000000 */
[----:B------:R-:W-:Y:S02]  /*6c90*/  @P5 IMAD.MOV.U32 R11, RZ, RZ, 0x7f800000 ;  /* 0x7f800000ff0b5424 */ /* 0x000fe400078e00ff */
[----:B------:R-:W-:Y:S01]  /*6ca0*/  @P4 FFMA.FTZ R113, R37, R42, +INF ;  /* 0x7f80000025714423 */ /* 0x000fe2000001002a */
[----:B------:R-:W-:Y:S01]  /*6cb0*/  IMAD.HI R8, R8, 0x2, RZ ;  /* 0x0000000208087827 */ /* 0x000fe200078e02ff */
[----:B------:R-:W-:-:S03]  /*6cc0*/  LEA R174, R5, R172, 0x3 ;  /* 0x000000ac05ae7211 */ /* 0x000fc600078e18ff */
[----:B------:R-:W-:Y:S01]  /*6cd0*/  @P5 FFMA.FTZ R118, R56, R11, +INF ;  /* 0x7f80000038765423 */ /* 0x000fe2000001000b */
[----:B------:R-:W-:Y:S01]  /*6ce0*/  BAR.SYNC.DEFER_BLOCKING 0x0 ;  /* 0x0000000000007b1d */ /* 0x000fe20000010000 */
[----:B------:R-:W-:Y:S02]  /*6cf0*/  FSETP.NEU.AND P1, PT, R37, RZ, PT ;  /* 0x000000ff2500720b */ /* 0x000fe40003f2d000 */
[----:B------:R-:W-:Y:S02]  /*6d00*/  LEA R176, R5, R174, 0x3 ;  /* 0x000000ae05b07211 */ /* 0x000fe400078e18ff */
[----:B0-----:R-:W-:Y:S01]  /*6d10*/  IADD3 R125, P4, P5, R9, UR8, R40 ;  /* 0x00000008097d7c10 */ /* 0x001fe2000fd9e028 */
[----:B------:R-:W0:Y:S01]  /*6d20*/  LDCU UR4, c[0x0][0x3ec] ;  /* 0x00007d80ff0477ac */ /* 0x000e220008000800 */
[----:B------:R-:W-:Y:S01]  /*6d30*/  FSEL R57, R57, -INF , P3 ;  /* 0xff80000039397808 */ /* 0x000fe20001800000 */
[----:B------:R-:W-:Y:S01]  /*6d40*/  IMAD R178, R5, 0x8, R176 ;  /* 0x0000000805b27824 */ /* 0x000fe200078e02b0 */
[----:B------:R-:W-:-:S02]  /*6d50*/  IADD3.X R153, PT, PT, R8, UR5, R41, P4, P5 ;  /* 0x0000000508997c10 */ /* 0x000fc4000a7ea429 */
[-C--:B------:R-:W-:Y:S02]  /*6d60*/  LEA R42, P4, R32, R125.reuse, 0x1 ;  /* 0x0000007d202a7211 */ /* 0x080fe400078808ff */
[C---:B------:R-:W-:Y:S02]  /*6d70*/  LEA R180, R5.reuse, R178, 0x3 ;  /* 0x000000b205b47211 */ /* 0x040fe400078e18ff */
[-C--:B------:R-:W-:Y:S02]  /*6d80*/  LEA R40, P6, R34, R125.reuse, 0x1 ;  /* 0x0000007d22287211 */ /* 0x080fe400078c08ff */
[----:B------:R-:W-:Y:S01]  /*6d90*/  LEA R4, P5, R36, R125, 0x1 ;  /* 0x0000007d24047211 */ /* 0x000fe200078a08ff */
[C---:B------:R-:W-:Y:S01]  /*6da0*/  IMAD R182, R5.reuse, 0x8, R180 ;  /* 0x0000000805b67824 */ /* 0x040fe200078e02b4 */
[-C--:B------:R-:W-:Y:S02]  /*6db0*/  LEA.HI.X.SX32 R43, R32, R153.reuse, 0x1, P4 ;  /* 0x00000099202b7211 */ /* 0x080fe400020f0eff */
[----:B------:R-:W-:Y:S01]  /*6dc0*/  LEA.HI.X.SX32 R41, R34, R153, 0x1, P6 ;  /* 0x0000009922297211 */ /* 0x000fe200030f0eff */
[C---:B------:R-:W-:Y:S01]  /*6dd0*/  IMAD R184, R5.reuse, 0x8, R182 ;  /* 0x0000000805b87824 */ /* 0x040fe200078e02b6 */
[-C--:B------:R-:W-:Y:S01]  /*6de0*/  LEA R44, P4, R38, R125.reuse, 0x1 ;  /* 0x0000007d262c7211 */ /* 0x080fe200078808ff */
[----:B------:R-:W-:Y:S01]  /*6df0*/  LDS.128 R32, [R2+UR7+0x1800] ;  /* 0x0018000702207984 */ /* 0x000fe20008000c00 */
[----:B------:R-:W-:Y:S01]  /*6e00*/  LEA R46, P6, R52, R125, 0x1 ;  /* 0x0000007d342e7211 */ /* 0x000fe200078c08ff */
[----:B------:R-:W-:Y:S01]  /*6e10*/  IMAD R119, R5, 0x8, R184 ;  /* 0x0000000805777824 */ /* 0x000fe200078e02b8 */
[----:B------:R-:W-:Y:S01]  /*6e20*/  LEA.HI.X.SX32 R5, R36, R153, 0x1, P5 ;  /* 0x0000009924057211 */ /* 0x000fe200028f0eff */
[----:B0-----:R-:W-:Y:S01]  /*6e30*/  UIMAD UR4, UR6, UR4, URZ ;  /* 0x00000004060472a4 */ /* 0x001fe2000f8e02ff */
[----:B------:R-:W-:-:S02]  /*6e40*/  LEA R48, P5, R54, R125, 0x1 ;  /* 0x0000007d36307211 */ /* 0x000fc400078a08ff */
[-C--:B------:R-:W-:Y:S01]  /*6e50*/  LEA.HI.X.SX32 R45, R38, R153.reuse, 0x1, P4 ;  /* 0x00000099262d7211 */ /* 0x080fe200020f0eff */
[----:B------:R-:W-:Y:S01]  /*6e60*/  USHF.L.U32 UR6, UR4, 0x2, URZ ;  /* 0x0000000204067899 */ /* 0x000fe200080006ff */
[----:B------:R-:W-:Y:S01]  /*6e70*/  LEA.HI.X.SX32 R47, R52, R153, 0x1, P6 ;  /* 0x00000099342f7211 */ /* 0x000fe200030f0eff */
[----:B------:R-:W-:Y:S01]  /*6e80*/  LDS.128 R36, [R2+UR7+0x1c00] ;  /* 0x001c000702247984 */ /* 0x000fe20008000c00 */
[-C--:B------:R-:W-:Y:S01]  /*6e90*/  LEA R50, P4, R58, R125.reuse, 0x1 ;  /* 0x0000007d3a327211 */ /* 0x080fe200078808ff */
[----:B------:R-:W-:Y:S01]  /*6ea0*/  UIMAD.WIDE UR4, UR4, 0x4, URZ ;  /* 0x00000004040478a5 */ /* 0x000fe2000f8e02ff */
[----:B------:R-:W-:Y:S02]  /*6eb0*/  LEA R52, P6, R60, R125, 0x1 ;  /* 0x0000007d3c347211 */ /* 0x000fe400078c08ff */
[----:B------:R-:W-:Y:S02]  /*6ec0*/  LEA.HI.X.SX32 R49, R54, R153, 0x1, P5 ;  /* 0x0000009936317211 */ /* 0x000fe400028f0eff */
[----:B------:R-:W-:-:S02]  /*6ed0*/  LEA R54, P5, R62, R125, 0x1 ;  /* 0x0000007d3e367211 */ /* 0x000fc400078a08ff */
[-C--:B------:R-:W-:Y:S02]  /*6ee0*/  LEA.HI.X.SX32 R51, R58, R153.reuse, 0x1, P4 ;  /* 0x000000993a337211 */ /* 0x080fe400020f0eff */
[----:B------:R-:W-:Y:S02]  /*6ef0*/  LEA.HI.X.SX32 R53, R60, R153, 0x1, P6 ;  /* 0x000000993c357211 */ /* 0x000fe400030f0eff */
[-C--:B------:R-:W-:Y:S02]  /*6f00*/  LEA R58, P4, R88, R125.reuse, 0x1 ;  /* 0x0000007d583a7211 */ /* 0x080fe400078808ff */
        /* <DEDUP_REMOVED lines=58> */
[----:B------:R-:W-:Y:S01]  /*72b0*/  LEA.HI.X.SX32 R121, R26, R153, 0x1, P6 ;  /* 0x000000991a797211 */ /* 0x000fe200030f0eff */
[----:B------:R-:W-:Y:S01]  /*72c0*/  LDS.128 R20, [R2+UR7+0xc00] ;  /* 0x000c000702147984 */ /* 0x000fe20008000c00 */
[-C--:B------:R-:W-:Y:S02]  /*72d0*/  LEA R128, P4, R30, R125.reuse, 0x1 ;  /* 0x0000007d1e807211 */ /* 0x080fe400078808ff */
[----:B------:R-:W-:Y:S01]  /*72e0*/  LEA R130, P6, R136, R125, 0x1 ;  /* 0x0000007d88827211 */ /* 0x000fe200078c08ff */
[----:B------:R-:W-:Y:S01]  /*72f0*/  LDS.128 R24, [R2+UR7+0x1000] ;  /* 0x0010000702187984 */ /* 0x000fe20008000c00 */
[----:B------:R-:W-:Y:S02]  /*7300*/  LEA.HI.X.SX32 R127, R28, R153, 0x1, P5 ;  /* 0x000000991c7f7211 */ /* 0x000fe400028f0eff */
[----:B------:R-:W-:-:S02]  /*7310*/  LEA R132, P5, R138, R125, 0x1 ;  /* 0x0000007d8a847211 */ /* 0x000fc400078a08ff */
[-C--:B------:R-:W-:Y:S02]  /*7320*/  LEA.HI.X.SX32 R129, R30, R153.reuse, 0x1, P4 ;  /* 0x000000991e817211 */ /* 0x080fe400020f0eff */
[----:B------:R-:W-:Y:S01]  /*7330*/  LEA.HI.X.SX32 R131, R136, R153, 0x1, P6 ;  /* 0x0000009988837211 */ /* 0x000fe200030f0eff */
[----:B------:R-:W-:Y:S01]  /*7340*/  LDS.128 R28, [R2+UR7+0x1400] ;  /* 0x00140007021c7984 */ /* 0x000fe20008000c00 */
[-C--:B------:R-:W-:Y:S02]  /*7350*/  LEA R134, P4, R10, R125.reuse, 0x1 ;  /* 0x0000007d0a867211 */ /* 0x080fe400078808ff */
[----:B------:R-:W-:Y:S02]  /*7360*/  LEA R136, P6, R12, R125, 0x1 ;  /* 0x0000007d0c887211 */ /* 0x000fe400078c08ff */
[----:B------:R-:W-:Y:S02]  /*7370*/  LEA.HI.X.SX32 R133, R138, R153, 0x1, P5 ;  /* 0x000000998a857211 */ /* 0x000fe400028f0eff */
[----:B------:R-:W-:-:S02]  /*7380*/  LEA R138, P5, R14, R125, 0x1 ;  /* 0x0000007d0e8a7211 */ /* 0x000fc400078a08ff */
[-C--:B------:R-:W-:Y:S02]  /*7390*/  LEA.HI.X.SX32 R135, R10, R153.reuse, 0x1, P4 ;  /* 0x000000990a877211 */ /* 0x080fe400020f0eff */
[----:B------:R-:W-:Y:S01]  /*73a0*/  LEA.HI.X.SX32 R137, R12, R153, 0x1, P6 ;  /* 0x000000990c897211 */ /* 0x000fe200030f0eff */
[----:B------:R-:W0:Y:S01]  /*73b0*/  LDS.128 R8, [R2+UR7] ;  /* 0x0000000702087984 */ /* 0x000e220008000c00 */
[-C--:B------:R-:W-:Y:S02]  /*73c0*/  LEA R140, P4, R16, R125.reuse, 0x1 ;  /* 0x0000007d108c7211 */ /* 0x080fe400078808ff */
[----:B------:R-:W-:Y:S02]  /*73d0*/  LEA R142, P6, R18, R125, 0x1 ;  /* 0x0000007d128e7211 */ /* 0x000fe400078c08ff */
[-C--:B------:R-:W-:Y:S02]  /*73e0*/  LEA.HI.X.SX32 R139, R14, R153.reuse, 0x1, P5 ;  /* 0x000000990e8b7211 */ /* 0x080fe400028f0eff */
[-C--:B------:R-:W-:Y:S01]  /*73f0*/  LEA.HI.X.SX32 R141, R16, R153.reuse, 0x1, P4 ;  /* 0x00000099108d7211 */ /* 0x080fe200020f0eff */
[----:B------:R-:W1:Y:S01]  /*7400*/  LDS.128 R12, [R2+UR7+0x400] ;  /* 0x00040007020c7984 */ /* 0x000e620008000c00 */
[----:B------:R-:W-:-:S02]  /*7410*/  LEA.HI.X.SX32 R143, R18, R153, 0x1, P6 ;  /* 0x00000099128f7211 */ /* 0x000fc400030f0eff */
[-C--:B------:R-:W-:Y:S01]  /*7420*/  LEA R144, P5, R154, R125.reuse, 0x1 ;  /* 0x0000007d9a907211 */ /* 0x080fe200078a08ff */
[----:B------:R2:W3:Y:S01]  /*7430*/  LDS.128 R16, [R2+UR7+0x800] ;  /* 0x0008000702107984 */ /* 0x0004e20008000c00 */
[-C--:B------:R-:W-:Y:S02]  /*7440*/  LEA R146, P4, R156, R125.reuse, 0x1 ;  /* 0x0000007d9c927211 */ /* 0x080fe400078808ff */
[----:B------:R-:W-:Y:S02]  /*7450*/  LEA R148, P6, R158, R125, 0x1 ;  /* 0x0000007d9e947211 */ /* 0x000fe400078c08ff */
[----:B------:R-:W-:Y:S02]  /*7460*/  LEA.HI.X.SX32 R145, R154, R153, 0x1, P5 ;  /* 0x000000999a917211 */ /* 0x000fe400028f0eff */
[----:B------:R-:W-:Y:S02]  /*7470*/  LEA R154, P5, R160, R125, 0x1 ;  /* 0x0000007da09a7211 */ /* 0x000fe400078a08ff */
[----:B------:R-:W-:-:S02]  /*7480*/  LEA.HI.X.SX32 R147, R156, R153, 0x1, P4 ;  /* 0x000000999c937211 */ /* 0x000fc400020f0eff */
[----:B------:R-:W-:Y:S02]  /*7490*/  LEA R156, P4, R162, R125, 0x1 ;  /* 0x0000007da29c7211 */ /* 0x000fe400078808ff */
[----:B------:R-:W-:Y:S02]  /*74a0*/  LEA.HI.X.SX32 R149, R158, R153, 0x1, P6 ;  /* 0x000000999e957211 */ /* 0x000fe400030f0eff */
[----:B------:R-:W-:Y:S02]  /*74b0*/  LEA R158, P6, R122, R125, 0x1 ;  /* 0x0000007d7a9e7211 */ /* 0x000fe400078c08ff */
[----:B------:R-:W-:Y:S02]  /*74c0*/  LEA.HI.X.SX32 R155, R160, R153, 0x1, P5 ;  /* 0x00000099a09b7211 */ /* 0x000fe400028f0eff */
[----:B------:R-:W-:Y:S02]  /*74d0*/  LEA R160, P5, R124, R125, 0x1 ;  /* 0x0000007d7ca07211 */ /* 0x000fe400078a08ff */
[----:B------:R-:W-:-:S02]  /*74e0*/  LEA.HI.X.SX32 R157, R162, R153, 0x1, P4 ;  /* 0x00000099a29d7211 */ /* 0x000fc400020f0eff */
[----:B------:R-:W-:Y:S02]  /*74f0*/  LEA R162, P4, R166, R125, 0x1 ;  /* 0x0000007da6a27211 */ /* 0x000fe400078808ff */
[----:B------:R-:W-:Y:S02]  /*7500*/  LEA.HI.X.SX32 R159, R122, R153, 0x1, P6 ;  /* 0x000000997a9f7211 */ /* 0x000fe400030f0eff */
[----:B------:R-:W-:Y:S01]  /*7510*/  LEA R122, P6, R168, R125, 0x1 ;  /* 0x0000007da87a7211 */ /* 0x000fe200078c08ff */
[----:B0-----:R0:W-:Y:S01]  /*7520*/  STG.E.U16 desc[UR10][R42.64], R8 ;  /* 0x000000082a007986 */ /* 0x0011e2000c10150a */
[----:B--2---:R-:W-:Y:S02]  /*7530*/  PRMT R2, R8, 0x7632, R2 ;  /* 0x0000763208027816 */ /* 0x004fe40000000002 */
[----:B------:R-:W-:Y:S02]  /*7540*/  LEA.HI.X.SX32 R161, R124, R153, 0x1, P5 ;  /* 0x000000997ca17211 */ /* 0x000fe400028f0eff */
[----:B------:R-:W-:-:S02]  /*7550*/  LEA R164, P5, R172, R125, 0x1 ;  /* 0x0000007daca47211 */ /* 0x000fc400078a08ff */
[----:B------:R-:W-:Y:S01]  /*7560*/  LEA.HI.X.SX32 R163, R166, R153, 0x1, P4 ;  /* 0x00000099a6a37211 */ /* 0x000fe200020f0eff */
[----:B-1----:R-:W-:Y:S01]  /*7570*/  STG.E.U16 desc[UR10][R40.64], R12 ;  /* 0x0000000c28007986 */ /* 0x002fe2000c10150a */
[----:B------:R-:W-:Y:S02]  /*7580*/  LEA R166, P4, R174, R125, 0x1 ;  /* 0x0000007daea67211 */ /* 0x000fe400078808ff */
[----:B------:R-:W-:Y:S01]  /*7590*/  LEA.HI.X.SX32 R123, R168, R153, 0x1, P6 ;  /* 0x00000099a87b7211 */ /* 0x000fe200030f0eff */
[----:B---3--:R1:W-:Y:S01]  /*75a0*/  STG.E.U16 desc[UR10][R4.64], R16 ;  /* 0x0000001004007986 */ /* 0x0083e2000c10150a */
[----:B------:R-:W-:Y:S02]  /*75b0*/  PRMT R7, R16, 0x7632, R7 ;  /* 0x0000763210077816 */ /* 0x000fe40000000007 */
[----:B0-----:R-:W-:Y:S01]  /*75c0*/  PRMT R43, R21, 0x7632, R43 ;  /* 0x00007632152b7816 */ /* 0x001fe2000000002b */
[----:B------:R0:W-:Y:S01]  /*75d0*/  STG.E.U16 desc[UR10][R44.64], R20 ;  /* 0x000000142c007986 */ /* 0x0001e2000c10150a */
[----:B------:R-:W-:-:S02]  /*75e0*/  LEA R170, P6, R176, R125, 0x1 ;  /* 0x0000007db0aa7211 */ /* 0x000fc400078c08ff */
[----:B------:R-:W-:Y:S01]  /*75f0*/  LEA.HI.X.SX32 R165, R172, R153, 0x1, P5 ;  /* 0x00000099aca57211 */ /* 0x000fe200028f0eff */
[----:B------:R2:W-:Y:S01]  /*7600*/  STG.E.U16 desc[UR10][R46.64], R24 ;  /* 0x000000182e007986 */ /* 0x0005e2000c10150a */
[----:B------:R-:W-:Y:S02]  /*7610*/  LEA R168, P5, R178, R125, 0x1 ;  /* 0x0000007db2a87211 */ /* 0x000fe400078a08ff */
[----:B------:R-:W-:Y:S01]  /*7620*/  LEA.HI.X.SX32 R167, R174, R153, 0x1, P4 ;  /* 0x00000099aea77211 */ /* 0x000fe200020f0eff */
[----:B------:R3:W-:Y:S01]  /*7630*/  STG.E.U16 desc[UR10][R48.64], R28 ;  /* 0x0000001c30007986 */ /* 0x0007e2000c10150a */
[----:B-1----:R-:W-:Y:S02]  /*7640*/  PRMT R5, R12, 0x7632, R5 ;  /* 0x000076320c057816 */ /* 0x002fe40000000005 */
[----:B------:R-:W-:Y:S01]  /*7650*/  PRMT R4, R20, 0x7632, R4 ;  /* 0x0000763214047816 */ /* 0x000fe20000000004 */
[----:B------:R1:W-:Y:S01]  /*7660*/  STG.E.U16 desc[UR10][R50.64], R32 ;  /* 0x0000002032007986 */ /* 0x0003e2000c10150a */
[----:B0-----:R-:W-:-:S02]  /*7670*/  PRMT R44, R24, 0x7632, R44 ;  /* 0x00007632182c7816 */ /* 0x001fc4000000002c */
[----:B------:R-:W-:Y:S01]  /*7680*/  PRMT R45, R13, 0x7632, R45 ;  /* 0x000076320d2d7816 */ /* 0x000fe2000000002d */
[----:B------:R0:W-:Y:S01]  /*7690*/  STG.E.U16 desc[UR10][R52.64], R36 ;  /* 0x0000002434007986 */ /* 0x0001e2000c10150a */
[----:B--2---:R-:W-:Y:S02]  /*76a0*/  PRMT R47, R9, 0x7632, R47 ;  /* 0x00007632092f7816 */ /* 0x004fe4000000002f */
[----:B------:R-:W-:Y:S01]  /*76b0*/  PRMT R46, R17, 0x7632, R46 ;  /* 0x00007632112e7816 */ /* 0x000fe2000000002e */
[----:B------:R-:W-:Y:S01]  /*76c0*/  STG.E.U16 desc[UR10][R54.64], R2 ;  /* 0x0000000236007986 */ /* 0x000fe2000c10150a */
[----:B---3--:R-:W-:Y:S02]  /*76d0*/  PRMT R48, R25, 0x7632, R48 ;  /* 0x0000763219307816 */ /* 0x008fe40000000030 */
[----:B------:R-:W-:Y:S01]  /*76e0*/  PRMT R49, R29, 0x7632, R49 ;  /* 0x000076321d317816 */ /* 0x000fe20000000031 */
[----:B------:R-:W-:Y:S01]  /*76f0*/  STG.E.U16 desc[UR10][R58.64], R5 ;  /* 0x000000053a007986 */ /* 0x000fe2000c10150a */
[----:B-1----:R-:W-:-:S02]  /*7700*/  PRMT R32, R28, 0x7632, R32 ;  /* 0x000076321c207816 */ /* 0x002fc40000000020 */
[----:B------:R-:W-:Y:S01]  /*7710*/  PRMT R50, R33, 0x7632, R50 ;  /* 0x0000763221327816 */ /* 0x000fe20000000032 */
[----:B------:R-:W-:Y:S01]  /*7720*/  STG.E.U16 desc[UR10][R60.64], R7 ;  /* 0x000000073c007986 */ /* 0x000fe2000c10150a */
[----:B------:R-:W-:Y:S02]  /*7730*/  PRMT R8, R32, 0x7632, R8 ;  /* 0x0000763220087816 */ /* 0x000fe40000000008 */
[----:B0-----:R-:W-:Y:S01]  /*7740*/  PRMT R36, R36, 0x7632, R36 ;  /* 0x0000763224247816 */ /* 0x001fe20000000024 */
[----:B------:R-:W-:Y:S01]  /*7750*/  STG.E.U16 desc[UR10][R62.64], R4 ;  /* 0x000000043e007986 */ /* 0x000fe2000c10150a */
[----:B------:R-:W-:Y:S02]  /*7760*/  PRMT R51, R37, 0x7632, R51 ;  /* 0x0000763225337816 */ /* 0x000fe40000000033 */
[----:B------:R-:W-:Y:S01]  /*7770*/  LEA R172, P4, R180, R125, 0x1 ;  /* 0x0000007db4ac7211 */ /* 0x000fe200078808ff */
[----:B------:R0:W-:Y:S01]  /*7780*/  STG.E.U16 desc[UR10][R88.64], R44 ;  /* 0x0000002c58007986 */ /* 0x0001e2000c10150a */
[----:B------:R-:W-:-:S02]  /*7790*/  LEA.HI.X.SX32 R171, R176, R153, 0x1, P6 ;  /* 0x00000099b0ab7211 */ /* 0x000fc400030f0eff */
[----:B------:R-:W-:Y:S01]  /*77a0*/  LEA R176, P6, R182, R125, 0x1 ;  /* 0x0000007db6b07211 */ /* 0x000fe200078c08ff */
[----:B------:R1:W-:Y:S01]  /*77b0*/  STG.E.U16 desc[UR10][R64.64], R32 ;  /* 0x0000002040007986 */ /* 0x0003e2000c10150a */
[----:B------:R-:W-:Y:S02]  /*77c0*/  LEA.HI.X.SX32 R169, R178, R153, 0x1, P5 ;  /* 0x00000099b2a97211 */ /* 0x000fe400028f0eff */
[----:B------:R-:W-:Y:S01]  /*77d0*/  LEA R174, P5, R184, R125, 0x1 ;  /* 0x0000007db8ae7211 */ /* 0x000fe200078a08ff */
[----:B------:R2:W-:Y:S01]  /*77e0*/  STG.E.U16 desc[UR10][R66.64], R8 ;  /* 0x0000000842007986 */ /* 0x0005e2000c10150a */
[----:B------:R-:W-:Y:S02]  /*77f0*/  LEA.HI.X.SX32 R173, R180, R153, 0x1, P4 ;  /* 0x00000099b4ad7211 */ /* 0x000fe400020f0eff */
[----:B------:R-:W-:Y:S01]  /*7800*/  LEA R124, P4, R119, R125, 0x1 ;  /* 0x0000007d777c7211 */ /* 0x000fe200078808ff */
[----:B------:R3:W-:Y:S01]  /*7810*/  STG.E.U16 desc[UR10][R68.64], R36 ;  /* 0x0000002444007986 */ /* 0x0007e2000c10150a */
[----:B------:R-:W-:-:S02]  /*7820*/  LEA.HI.X.SX32 R177, R182, R153, 0x1, P6 ;  /* 0x00000099b6b17211 */ /* 0x000fc400030f0eff */
[----:B0-----:R-:W-:Y:S01]  /*7830*/  PRMT R88, R31, 0x7632, R88 ;  /* 0x000076321f587816 */ /* 0x001fe20000000058 */
[----:B------:R-:W-:Y:S01]  /*7840*/  STG.E.U16 desc[UR10][R76.64], R9 ;  /* 0x000000094c007986 */ /* 0x000fe2000c10150a */
[----:B-1----:R-:W-:Y:S02]  /*7850*/  PRMT R65, R10, 0x7632, R65 ;  /* 0x000076320a417816 */ /* 0x002fe40000000041 */
[----:B------:R-:W-:Y:S01]  /*7860*/  LEA.HI.X.SX32 R175, R184, R153, 0x1, P5 ;  /* 0x00000099b8af7211 */ /* 0x000fe200028f0eff */
[----:B------:R0:W-:Y:S01]  /*7870*/  STG.E.U16 desc[UR10][R78.64], R13 ;  /* 0x0000000d4e007986 */ /* 0x0001e2000c10150a */
[----:B--2---:R-:W-:Y:S01]  /*7880*/  PRMT R66, R14, 0x7632, R66 ;  /* 0x000076320e427816 */ /* 0x004fe20000000042 */
[----:B------:R-:W-:Y:S01]  /*7890*/  FFMA R8, R57, 0.69314718246459960938, R6 ;  /* 0x3f31721839087823 */ /* 0x000fe20000000006 */
[----:B------:R-:W-:Y:S01]  /*78a0*/  PRMT R67, R18, 0x7632, R67 ;  /* 0x0000763212437816 */ /* 0x000fe20000000043 */
[----:B------:R1:W-:Y:S01]  /*78b0*/  STG.E.U16 desc[UR10][R70.64], R17 ;  /* 0x0000001146007986 */ /* 0x0003e2000c10150a */
[----:B---3--:R-:W-:-:S02]  /*78c0*/  PRMT R68, R22, 0x7632, R68 ;  /* 0x0000763216447816 */ /* 0x008fc40000000044 */
[----:B------:R-:W-:Y:S01]  /*78d0*/  PRMT R69, R26, 0x7632, R69 ;  /* 0x000076321a457816 */ /* 0x000fe20000000045 */
[----:B------:R-:W-:Y:S01]  /*78e0*/  STG.E.U16 desc[UR10][R80.64], R21 ;  /* 0x0000001550007986 */ /* 0x000fe2000c10150a */
[----:B------:R-:W-:Y:S02]  /*78f0*/  LEA.HI.X.SX32 R125, R119, R153, 0x1, P4 ;  /* 0x00000099777d7211 */ /* 0x000fe400020f0eff */
[----:B------:R-:W-:Y:S01]  /*7900*/  PRMT R62, R39, 0x7632, R62 ;  /* 0x00007632273e7816 */ /* 0x000fe2000000003e */
[----:B------:R-:W-:Y:S01]  /*7910*/  STG.E.U16 desc[UR10][R74.64], R25 ;  /* 0x000000194a007986 */ /* 0x000fe2000c10150a */
[----:B------:R-:W-:Y:S01]  /*7920*/  FSETP.NEU.AND P6, PT, R56, RZ, PT ;  /* 0x000000ff3800720b */ /* 0x000fe20003fcd000 */
[----:B0-----:R-:W0:Y:S01]  /*7930*/  LDC.64 R12, c[0x0][0x3a0] ;  /* 0x0000e800ff0c7b82 */ /* 0x001e220000000a00 */
[----:B------:R-:W-:Y:S01]  /*7940*/  FSEL R111, R111, -INF , P2 ;  /* 0xff8000006f6f7808 */ /* 0x000fe20001000000 */
[----:B------:R2:W-:Y:S01]  /*7950*/  STG.E.U16 desc[UR10][R72.64], R29 ;  /* 0x0000001d48007986 */ /* 0x0005e2000c10150a */
[----:B-1----:R-:W-:-:S02]  /*7960*/  PRMT R70, R30, 0x7632, R70 ;  /* 0x000076321e467816 */ /* 0x002fc40000000046 */
[----:B------:R-:W-:Y:S01]  /*7970*/  PRMT R71, R34, 0x7632, R71 ;  /* 0x0000763222477816 */ /* 0x000fe20000000047 */
[----:B------:R1:W-:Y:S01]  /*7980*/  STG.E.U16 desc[UR10][R82.64], R33 ;  /* 0x0000002152007986 */ /* 0x0003e2000c10150a */
[----:B------:R-:W-:Y:S01]  /*7990*/  FSEL R2, R113, -INF , P1 ;  /* 0xff80000071027808 */ /* 0x000fe20000800000 */
[----:B------:R-:W-:Y:S01]  /*79a0*/  FFMA R9, R111, 0.69314718246459960938, R150 ;  /* 0x3f3172186f097823 */ /* 0x000fe20000000096 */
[----:B------:R-:W-:Y:S01]  /*79b0*/  FSEL R5, R118, -INF , P6 ;  /* 0xff80000076057808 */ /* 0x000fe20003000000 */
[----:B------:R3:W-:Y:S04]  /*79c0*/  STG.E.U16 desc[UR10][R84.64], R37 ;  /* 0x0000002554007986 */ /* 0x0007e8000c10150a */
[----:B------:R-:W-:Y:S01]  /*79d0*/  STG.E.U16 desc[UR10][R94.64], R47 ;  /* 0x0000002f5e007986 */ /* 0x000fe2000c10150a */
[----:B--2---:R-:W-:-:S03]  /*79e0*/  PRMT R72, R38, 0x7632, R72 ;  /* 0x0000763226487816 */ /* 0x004fc60000000048 */
[----:B------:R-:W-:Y:S01]  /*79f0*/  STG.E.U16 desc[UR10][R90.64], R45 ;  /* 0x0000002d5a007986 */ /* 0x000fe2000c10150a */
[----:B-1----:R-:W-:Y:S02]  /*7a00*/  PRMT R82, R11, 0x7632, R82 ;  /* 0x000076320b527816 */ /* 0x002fe40000000052 */
[----:B------:R-:W-:Y:S01]  /*7a10*/  PRMT R83, R15, 0x7632, R83 ;  /* 0x000076320f537816 */ /* 0x000fe20000000053 */
[----:B------:R-:W-:Y:S01]  /*7a20*/  STG.E.U16 desc[UR10][R92.64], R46 ;  /* 0x0000002e5c007986 */ /* 0x000fe2000c10150a */
[----:B---3--:R-:W-:Y:S02]  /*7a30*/  PRMT R85, R19, 0x7632, R85 ;  /* 0x0000763213557816 */ /* 0x008fe40000000055 */
[----:B------:R-:W-:Y:S01]  /*7a40*/  PRMT R84, R23, 0x7632, R84 ;  /* 0x0000763217547816 */ /* 0x000fe20000000054 */
[----:B------:R1:W-:Y:S04]  /*7a50*/  STG.E.U16 desc[UR10][R86.64], R43 ;  /* 0x0000002b56007986 */ /* 0x0003e8000c10150a */
[----:B------:R-:W-:Y:S04]  /*7a60*/  STG.E.U16 desc[UR10][R96.64], R48 ;  /* 0x0000003060007986 */ /* 0x000fe8000c10150a */
[----:B------:R-:W-:Y:S04]  /*7a70*/  STG.E.U16 desc[UR10][R98.64], R49 ;  /* 0x0000003162007986 */ /* 0x000fe8000c10150a */
[----:B------:R-:W-:Y:S01]  /*7a80*/  STG.E.U16 desc[UR10][R100.64], R50 ;  /* 0x0000003264007986 */ /* 0x000fe2000c10150a */
[----:B-1----:R-:W-:-:S02]  /*7a90*/  PRMT R86, R27, 0x7632, R86 ;  /* 0x000076321b567816 */ /* 0x002fc40000000056 */
[----:B------:R-:W-:Y:S01]  /*7aa0*/  PRMT R87, R35, 0x7632, R87 ;  /* 0x0000763223577816 */ /* 0x000fe20000000057 */
[----:B------:R-:W-:Y:S04]  /*7ab0*/  STG.E.U16 desc[UR10][R102.64], R51 ;  /* 0x0000003366007986 */ /* 0x000fe8000c10150a */
[----:B------:R1:W-:Y:S04]  /*7ac0*/  STG.E.U16 desc[UR10][R104.64], R10 ;  /* 0x0000000a68007986 */ /* 0x0003e8000c10150a */
[----:B------:R-:W-:Y:S04]  /*7ad0*/  STG.E.U16 desc[UR10][R106.64], R14 ;  /* 0x0000000e6a007986 */ /* 0x000fe8000c10150a */
[----:B------:R-:W-:Y:S04]  /*7ae0*/  STG.E.U16 desc[UR10][R108.64], R18 ;  /* 0x000000126c007986 */ /* 0x000fe8000c10150a */
[----:B------:R-:W-:Y:S01]  /*7af0*/  STG.E.U16 desc[UR10][R114.64], R22 ;  /* 0x0000001672007986 */ /* 0x000fe2000c10150a */
[----:B-1----:R-:W-:-:S03]  /*7b00*/  FFMA R10, R2, 0.69314718246459960938, R151 ;  /* 0x3f317218020a7823 */ /* 0x002fc60000000097 */
[----:B------:R-:W-:Y:S04]  /*7b10*/  STG.E.U16 desc[UR10][R116.64], R26 ;  /* 0x0000001a74007986 */ /* 0x000fe8000c10150a */
        /* <DEDUP_REMOVED lines=11> */
[----:B------:R1:W-:Y:S04]  /*7bd0*/  STG.E.U16 desc[UR10][R146.64], R11 ;  /* 0x0000000b92007986 */ /* 0x0003e8000c10150a */
[----:B------:R2:W-:Y:S04]  /*7be0*/  STG.E.U16 desc[UR10][R148.64], R15 ;  /* 0x0000000f94007986 */ /* 0x0005e8000c10150a */
[----:B------:R2:W-:Y:S04]  /*7bf0*/  STG.E.U16 desc[UR10][R154.64], R19 ;  /* 0x000000139a007986 */ /* 0x0005e8000c10150a */
[----:B------:R2:W-:Y:S01]  /*7c00*/  STG.E.U16 desc[UR10][R156.64], R23 ;  /* 0x000000179c007986 */ /* 0x0005e2000c10150a */
[----:B-1----:R-:W-:Y:S01]  /*7c10*/  FFMA R11, R5, 0.69314718246459960938, R152 ;  /* 0x3f317218050b7823 */ /* 0x002fe20000000098 */
[----:B------:R-:W-:-:S02]  /*7c20*/  IMAD.SHL.U32 R5, R0, 0x4, RZ ;  /* 0x0000000400057824 */ /* 0x000fc400078e00ff */
[----:B------:R2:W-:Y:S01]  /*7c30*/  STG.E.U16 desc[UR10][R158.64], R27 ;  /* 0x0000001b9e007986 */ /* 0x0005e2000c10150a */
[----:B------:R-:W-:Y:S02]  /*7c40*/  IMAD.HI R0, R0, 0x4, RZ ;  /* 0x0000000400007827 */ /* 0x000fe400078e02ff */
[----:B0-----:R-:W-:Y:S01]  /*7c50*/  IADD3 R4, P1, P2, R5, UR6, R12 ;  /* 0x0000000605047c10 */ /* 0x001fe2000fa3e00c */
[----:B------:R2:W-:Y:S03]  /*7c60*/  STG.E.U16 desc[UR10][R160.64], R31 ;  /* 0x0000001fa0007986 */ /* 0x0005e6000c10150a */
[----:B------:R-:W-:Y:S01]  /*7c70*/  IADD3.X R5, PT, PT, R0, UR5, R13, P1, P2 ;  /* 0x0000000500057c10 */ /* 0x000fe20008fe440d */
[----:B------:R2:W-:Y:S04]  /*7c80*/  STG.E.U16 desc[UR10][R162.64], R35 ;  /* 0x00000023a2007986 */ /* 0x0005e8000c10150a */
        /* <DEDUP_REMOVED lines=8> */
[----:B------:R2:W-:Y:S01]  /*7d10*/  STG.E.U16 desc[UR10][R124.64], R62 ;  /* 0x0000003e7c007986 */ /* 0x0005e2000c10150a */
[----:B------:R-:W-:Y:S06]  /*7d20*/  BAR.SYNC.DEFER_BLOCKING 0x0 ;  /* 0x0000000000007b1d */ /* 0x000fec0000010000 */
[----:B------:R2:W-:Y:S02]  /*7d30*/  STS.128 [R3+UR7], R8 ;  /* 0x0000000803007988 */ /* 0x0005e40008000c07 */
[----:B------:R-:W-:Y:S06]  /*7d40*/  BAR.SYNC.DEFER_BLOCKING 0x0 ;  /* 0x0000000000007b1d */ /* 0x000fec0000010000 */
[----:B------:R-:W-:Y:S05]  /*7d50*/  @P0 EXIT ;  /* 0x000000000000094d */ /* 0x000fea0003800000 */
[----:B--2---:R-:W0:Y:S04]  /*7d60*/  LDS R3, [R186] ;  /* 0x00000000ba037984 */ /* 0x004e280000000800 */
[----:B0-----:R-:W-:Y:S01]  /*7d70*/  STG.E desc[UR10][R4.64], R3 ;  /* 0x0000000304007986 */ /* 0x001fe2000c10190a */
[----:B------:R-:W-:Y:S05]  /*7d80*/  EXIT ;  /* 0x000000000000794d */ /* 0x000fea0003800000 */
.L_x_2:
[----:B------:R-:W-:-:S00]  /*7d90*/  BRA `(.L_x_2) ;  /* 0xfffffffc00fc7947 */ /* 0x000fc0000383ffff */
[----:B------:R-:W-:-:S00]  /*7da0*/  NOP ;  /* 0x0000000000007918 */ /* 0x000fc00000000000 */
        /* <DEDUP_REMOVED lines=13> */
.L_x_3:


//--------------------- .nv.global.init           --------------------------
	.section	.nv.global.init,"aw",@progbits
.nv.global.init:
	.type		_$_str,@object
	.size		_$_str,(.L_0 - _$_str)
_$_str:
        /*0000*/ 	.byte	0x5f, 0x5f, 0x43, 0x55, 0x44, 0x41, 0x5f, 0x46, 0x54, 0x5a, 0x00
.L_0:


//--------------------- .nv.shared.attn_fwd       --------------------------
	.section	.nv.shared.attn_fwd,"aw",@nobits
	.sectionflags	@""
	.align	16
	.zero		1024


//--------------------- .nv.shared.reserved.0     --------------------------
	.section	.nv.shared.reserved.0,"aw",@nobits
	.weak		__nv_reservedSMEM_offset_0_alias
	.size		__nv_reservedSMEM_offset_0_alias, 0, 64
	.other		__nv_reservedSMEM_offset_0_alias,@"STO_CUDA_RESERVED_SHARED STV_DEFAULT"
__nv_reservedSMEM_offset_0_alias:
	.zero		0
	.zero		64


//--------------------- .nv.constant0.attn_fwd    --------------------------
	.section	.nv.constant0.attn_fwd,"a",@progbits
	.sectionflags	@""
	.align	4
.nv.constant0.attn_fwd:
	.zero		1032


//--------------------- SYMBOLS --------------------------

	.type		.nv.reservedSmem.offset0,@object
	.size		.nv.reservedSmem.offset0,0x4
	.type		.nv.reservedSmem.cap,@object
	.size		.nv.reservedSmem.cap,0x4
